//
// Generated by NVIDIA NVVM Compiler
//
// Compiler Build ID: CL-36424714
// Cuda compilation tools, release 13.0, V13.0.88
// Based on NVVM 20.0.0
//

.version 9.0
.target sm_100
.address_size 64

	// .globl	default_function_kernel0
// _ZZ24default_function_kernel0E15pad_temp_shared has been demoted
// _ZZ24default_function_kernel0E13kernel_shared has been demoted
.extern .shared .align 16 .b8 shared_input[];

.visible .entry default_function_kernel0(
	.param .u64 .ptr .align 1 default_function_kernel0_param_0,
	.param .u64 .ptr .align 1 default_function_kernel0_param_1,
	.param .u64 .ptr .align 1 default_function_kernel0_param_2
)
{
	.reg .pred 	%p<150>;
	.reg .b16 	%rs<98>;
	.reg .b32 	%r<236>;
	.reg .b32 	%f<1006>;
	.reg .b64 	%rd<104>;
	// demoted variable
	.shared .align 4 .b8 _ZZ24default_function_kernel0E15pad_temp_shared[8064];
	// demoted variable
	.shared .align 4 .b8 _ZZ24default_function_kernel0E13kernel_shared[1536];
	ld.param.u64 	%rd5, [default_function_kernel0_param_0];
	ld.param.u64 	%rd6, [default_function_kernel0_param_1];
	ld.param.u64 	%rd4, [default_function_kernel0_param_2];
	cvta.to.global.u64 	%rd1, %rd6;
	cvta.to.global.u64 	%rd2, %rd5;
	mov.u32 	%r47, %tid.y;
	mov.u32 	%r1, %tid.x;
	mul.lo.s32 	%r48, %r1, 11;
	mad.lo.s32 	%r49, %r47, 72, %r48;
	mul.hi.u32 	%r50, %r49, 68174085;
	mul.lo.s32 	%r51, %r50, 63;
	sub.s32 	%r2, %r49, %r51;
	add.s32 	%r52, %r2, -56;
	setp.lt.u32 	%p30, %r52, -49;
	mul.hi.u32 	%r53, %r49, 613566757;
	mul.lo.s32 	%r54, %r53, 7;
	sub.s32 	%r55, %r49, %r54;
	setp.eq.s32 	%p31, %r55, 0;
	or.pred  	%p1, %p31, %p30;
	mov.u32 	%r57, %tid.z;
	mul.lo.s32 	%r4, %r57, 392;
	mul.lo.s32 	%r5, %r50, 49;
	add.s32 	%r58, %r4, -8;
	mad.lo.s32 	%r59, %r57, 504, %r49;
	shl.b32 	%r61, %r59, 2;
	mov.u32 	%r62, _ZZ24default_function_kernel0E15pad_temp_shared;
	add.s32 	%r6, %r62, %r61;
	add.s32 	%r63, %r49, 1;
	mul.hi.u32 	%r64, %r63, 68174085;
	mul.lo.s32 	%r65, %r64, 63;
	sub.s32 	%r66, %r63, %r65;
	add.s32 	%r67, %r66, -56;
	setp.lt.u32 	%p32, %r67, -49;
	mul.hi.u32 	%r68, %r63, 613566757;
	mul.lo.s32 	%r69, %r68, 7;
	sub.s32 	%r70, %r63, %r69;
	setp.eq.s32 	%p33, %r70, 0;
	or.pred  	%p2, %p33, %p32;
	add.s32 	%r72, %r58, %r66;
	mad.lo.s32 	%r7, %r64, 49, %r72;
	add.s32 	%r73, %r49, 2;
	mul.hi.u32 	%r74, %r73, 68174085;
	mul.lo.s32 	%r75, %r74, 63;
	sub.s32 	%r76, %r73, %r75;
	add.s32 	%r77, %r76, -56;
	setp.lt.u32 	%p34, %r77, -49;
	mul.hi.u32 	%r78, %r73, 613566757;
	mul.lo.s32 	%r79, %r78, 7;
	sub.s32 	%r80, %r73, %r79;
	setp.eq.s32 	%p35, %r80, 0;
	or.pred  	%p3, %p35, %p34;
	add.s32 	%r82, %r58, %r76;
	mad.lo.s32 	%r8, %r74, 49, %r82;
	add.s32 	%r83, %r49, 3;
	mul.hi.u32 	%r84, %r83, 68174085;
	mul.lo.s32 	%r85, %r84, 63;
	sub.s32 	%r86, %r83, %r85;
	add.s32 	%r87, %r86, -56;
	setp.lt.u32 	%p36, %r87, -49;
	mul.hi.u32 	%r88, %r83, 613566757;
	mul.lo.s32 	%r89, %r88, 7;
	sub.s32 	%r90, %r83, %r89;
	setp.eq.s32 	%p37, %r90, 0;
	or.pred  	%p4, %p37, %p36;
	add.s32 	%r92, %r58, %r86;
	mad.lo.s32 	%r9, %r84, 49, %r92;
	add.s32 	%r93, %r49, 4;
	mul.hi.u32 	%r94, %r93, 68174085;
	mul.lo.s32 	%r95, %r94, 63;
	sub.s32 	%r96, %r93, %r95;
	add.s32 	%r97, %r96, -56;
	setp.lt.u32 	%p38, %r97, -49;
	mul.hi.u32 	%r98, %r93, 613566757;
	mul.lo.s32 	%r99, %r98, 7;
	sub.s32 	%r100, %r93, %r99;
	setp.eq.s32 	%p39, %r100, 0;
	or.pred  	%p5, %p39, %p38;
	add.s32 	%r102, %r58, %r96;
	mad.lo.s32 	%r10, %r94, 49, %r102;
	add.s32 	%r103, %r49, 5;
	mul.hi.u32 	%r104, %r103, 68174085;
	mul.lo.s32 	%r105, %r104, 63;
	sub.s32 	%r106, %r103, %r105;
	add.s32 	%r107, %r106, -56;
	setp.lt.u32 	%p40, %r107, -49;
	mul.hi.u32 	%r108, %r103, 613566757;
	mul.lo.s32 	%r109, %r108, 7;
	sub.s32 	%r110, %r103, %r109;
	setp.eq.s32 	%p41, %r110, 0;
	or.pred  	%p6, %p41, %p40;
	add.s32 	%r112, %r58, %r106;
	mad.lo.s32 	%r11, %r104, 49, %r112;
	shl.b32 	%r113, %r57, 3;
	add.s32 	%r114, %r49, 6;
	mul.hi.u32 	%r115, %r114, 68174085;
	add.s32 	%r116, %r113, %r115;
	setp.gt.u32 	%p42, %r116, 31;
	mul.lo.s32 	%r117, %r57, 72;
	mul.hi.u32 	%r118, %r114, 613566757;
	add.s32 	%r119, %r118, %r117;
	setp.gt.u32 	%p43, %r119, 287;
	setp.gt.u32 	%p44, %r59, 2009;
	setp.gt.u32 	%p45, %r49, 497;
	setp.gt.u32 	%p46, %r1, 5;
	or.pred  	%p47, %p46, %p45;
	cvt.u16.u32 	%rs11, %r114;
	mul.hi.u16 	%rs12, %rs11, 1041;
	sub.s16 	%rs13, %rs11, %rs12;
	shr.u16 	%rs14, %rs13, 1;
	add.s16 	%rs15, %rs14, %rs12;
	shr.u16 	%rs16, %rs15, 5;
	mul.lo.s16 	%rs17, %rs16, 63;
	sub.s16 	%rs1, %rs11, %rs17;
	cvt.u32.u16 	%r121, %rs1;
	add.s32 	%r122, %r121, -56;
	setp.lt.u32 	%p49, %r122, -49;
	mul.hi.u16 	%rs18, %rs11, 9363;
	sub.s16 	%rs19, %rs11, %rs18;
	shr.u16 	%rs20, %rs19, 1;
	add.s16 	%rs21, %rs20, %rs18;
	shr.u16 	%rs22, %rs21, 2;
	mul.lo.s16 	%rs23, %rs22, 7;
	sub.s16 	%rs24, %rs11, %rs23;
	setp.eq.s16 	%p50, %rs24, 0;
	or.pred  	%p7, %p50, %p49;
	mul.lo.s32 	%r12, %r115, 49;
	add.s32 	%r123, %r49, 7;
	mul.hi.u32 	%r124, %r123, 68174085;
	add.s32 	%r125, %r113, %r124;
	setp.gt.u32 	%p51, %r125, 31;
	add.s32 	%r126, %r53, %r117;
	setp.gt.u32 	%p52, %r126, 286;
	setp.gt.u32 	%p53, %r59, 2008;
	setp.gt.u32 	%p54, %r49, 496;
	or.pred  	%p55, %p46, %p54;
	cvt.u16.u32 	%rs26, %r123;
	mul.hi.u16 	%rs27, %rs26, 1041;
	sub.s16 	%rs28, %rs26, %rs27;
	shr.u16 	%rs29, %rs28, 1;
	add.s16 	%rs30, %rs29, %rs27;
	shr.u16 	%rs31, %rs30, 5;
	mul.lo.s16 	%rs32, %rs31, 63;
	sub.s16 	%rs2, %rs26, %rs32;
	cvt.u32.u16 	%r128, %rs2;
	add.s32 	%r129, %r128, -56;
	setp.lt.u32 	%p57, %r129, -49;
	cvt.u16.u32 	%rs33, %r49;
	mul.hi.u16 	%rs34, %rs33, 9363;
	sub.s16 	%rs35, %rs33, %rs34;
	shr.u16 	%rs36, %rs35, 1;
	add.s16 	%rs37, %rs36, %rs34;
	shr.u16 	%rs38, %rs37, 2;
	mul.lo.s16 	%rs39, %rs38, 7;
	sub.s16 	%rs40, %rs33, %rs39;
	setp.eq.s16 	%p58, %rs40, 0;
	or.pred  	%p8, %p58, %p57;
	mul.lo.s32 	%r13, %r124, 49;
	add.s32 	%r130, %r49, 8;
	mul.hi.u32 	%r131, %r130, 68174085;
	add.s32 	%r132, %r113, %r131;
	setp.gt.u32 	%p59, %r132, 31;
	mul.hi.u32 	%r133, %r130, 613566757;
	add.s32 	%r134, %r133, %r117;
	setp.gt.u32 	%p60, %r134, 287;
	setp.gt.u32 	%p61, %r59, 2007;
	setp.gt.u32 	%p62, %r49, 495;
	or.pred  	%p63, %p46, %p62;
	cvt.u16.u32 	%rs42, %r130;
	mul.hi.u16 	%rs43, %rs42, 1041;
	sub.s16 	%rs44, %rs42, %rs43;
	shr.u16 	%rs45, %rs44, 1;
	add.s16 	%rs46, %rs45, %rs43;
	shr.u16 	%rs47, %rs46, 5;
	mul.lo.s16 	%rs48, %rs47, 63;
	sub.s16 	%rs3, %rs42, %rs48;
	cvt.u32.u16 	%r136, %rs3;
	add.s32 	%r137, %r136, -56;
	setp.lt.u32 	%p65, %r137, -49;
	cvt.u16.u32 	%rs49, %r63;
	mul.hi.u16 	%rs50, %rs49, 9363;
	sub.s16 	%rs51, %rs49, %rs50;
	shr.u16 	%rs52, %rs51, 1;
	add.s16 	%rs53, %rs52, %rs50;
	shr.u16 	%rs54, %rs53, 2;
	mul.lo.s16 	%rs55, %rs54, 7;
	sub.s16 	%rs56, %rs49, %rs55;
	setp.eq.s16 	%p66, %rs56, 0;
	or.pred  	%p9, %p66, %p65;
	mul.lo.s32 	%r14, %r131, 49;
	add.s32 	%r138, %r49, 9;
	mul.hi.u32 	%r139, %r138, 68174085;
	add.s32 	%r140, %r113, %r139;
	setp.gt.u32 	%p67, %r140, 31;
	mul.hi.u32 	%r141, %r138, 613566757;
	add.s32 	%r142, %r141, %r117;
	setp.gt.u32 	%p68, %r142, 287;
	setp.gt.u32 	%p69, %r59, 2006;
	setp.gt.u32 	%p70, %r49, 494;
	or.pred  	%p71, %p46, %p70;
	cvt.u16.u32 	%rs58, %r138;
	mul.hi.u16 	%rs59, %rs58, 1041;
	sub.s16 	%rs60, %rs58, %rs59;
	shr.u16 	%rs61, %rs60, 1;
	add.s16 	%rs62, %rs61, %rs59;
	shr.u16 	%rs63, %rs62, 5;
	mul.lo.s16 	%rs64, %rs63, 63;
	sub.s16 	%rs4, %rs58, %rs64;
	cvt.u32.u16 	%r144, %rs4;
	add.s32 	%r145, %r144, -56;
	setp.lt.u32 	%p73, %r145, -49;
	cvt.u16.u32 	%rs65, %r73;
	mul.hi.u16 	%rs66, %rs65, 9363;
	sub.s16 	%rs67, %rs65, %rs66;
	shr.u16 	%rs68, %rs67, 1;
	add.s16 	%rs69, %rs68, %rs66;
	shr.u16 	%rs70, %rs69, 2;
	mul.lo.s16 	%rs71, %rs70, 7;
	sub.s16 	%rs72, %rs65, %rs71;
	setp.eq.s16 	%p74, %rs72, 0;
	or.pred  	%p10, %p74, %p73;
	mul.lo.s32 	%r15, %r139, 49;
	add.s32 	%r146, %r49, 10;
	mul.hi.u32 	%r147, %r146, 68174085;
	add.s32 	%r148, %r113, %r147;
	setp.gt.u32 	%p75, %r148, 31;
	mul.hi.u32 	%r149, %r146, 613566757;
	add.s32 	%r150, %r149, %r117;
	setp.gt.u32 	%p76, %r150, 287;
	setp.gt.u32 	%p77, %r59, 2005;
	setp.gt.u32 	%p78, %r49, 493;
	or.pred  	%p79, %p46, %p78;
	cvt.u16.u32 	%rs74, %r146;
	mul.hi.u16 	%rs75, %rs74, 1041;
	sub.s16 	%rs76, %rs74, %rs75;
	shr.u16 	%rs77, %rs76, 1;
	add.s16 	%rs78, %rs77, %rs75;
	shr.u16 	%rs79, %rs78, 5;
	mul.lo.s16 	%rs80, %rs79, 63;
	sub.s16 	%rs5, %rs74, %rs80;
	cvt.u32.u16 	%r152, %rs5;
	add.s32 	%r153, %r152, -56;
	setp.lt.u32 	%p81, %r153, -49;
	cvt.u16.u32 	%rs81, %r83;
	mul.hi.u16 	%rs82, %rs81, 9363;
	sub.s16 	%rs83, %rs81, %rs82;
	shr.u16 	%rs84, %rs83, 1;
	add.s16 	%rs85, %rs84, %rs82;
	shr.u16 	%rs86, %rs85, 2;
	mul.lo.s16 	%rs87, %rs86, 7;
	sub.s16 	%rs88, %rs81, %rs87;
	setp.eq.s16 	%p82, %rs88, 0;
	or.pred  	%p11, %p82, %p81;
	mul.lo.s32 	%r16, %r147, 49;
	shl.b32 	%r154, %r1, 1;
	mad.lo.s32 	%r155, %r47, 14, %r154;
	cvt.u16.u32 	%rs90, %r155;
	mul.hi.u16 	%rs91, %rs90, -21845;
	shr.u16 	%rs92, %rs91, 6;
	cvt.u32.u16 	%r157, %rs92;
	add.s32 	%r158, %r57, %r157;
	setp.gt.u32 	%p83, %r158, 3;
	shl.b32 	%r159, %r57, 5;
	shr.u16 	%rs93, %rs91, 1;
	cvt.u32.u16 	%r160, %rs93;
	add.s32 	%r161, %r159, %r160;
	setp.gt.u32 	%p84, %r161, 127;
	mad.lo.s32 	%r163, %r57, 96, %r155;
	setp.gt.u32 	%p85, %r163, 383;
	setp.gt.u32 	%p86, %r155, 95;
	mov.u32 	%r17, %ctaid.z;
	mul.lo.s32 	%r164, %r57, 864;
	mad.lo.s32 	%r165, %r17, 3456, %r164;
	mad.lo.s32 	%r166, %r47, 42, %r165;
	mad.lo.s32 	%r18, %r1, 6, %r166;
	shl.b32 	%r167, %r163, 2;
	mov.u32 	%r168, _ZZ24default_function_kernel0E13kernel_shared;
	add.s32 	%r19, %r168, %r167;
	add.s16 	%rs94, %rs90, 1;
	mul.hi.u16 	%rs95, %rs94, -21845;
	shr.u16 	%rs96, %rs95, 6;
	cvt.u32.u16 	%r169, %rs96;
	add.s32 	%r170, %r57, %r169;
	setp.gt.u32 	%p87, %r170, 3;
	shr.u16 	%rs97, %rs95, 1;
	cvt.u32.u16 	%r171, %rs97;
	add.s32 	%r172, %r159, %r171;
	setp.gt.u32 	%p88, %r172, 127;
	setp.gt.u32 	%p89, %r163, 382;
	setp.gt.u32 	%p90, %r155, 94;
	mul.lo.s32 	%r20, %r47, 7;
	add.s32 	%r174, %r20, %r1;
	shl.b32 	%r175, %r174, 2;
	add.s32 	%r21, %r62, %r175;
	mad.lo.s32 	%r22, %r57, 384, %r168;
	add.s32 	%r23, %r2, -7;
	setp.lt.u32 	%p91, %r23, 49;
	add.s32 	%r176, %r4, -7;
	add.s32 	%r177, %r176, %r2;
	add.s32 	%r24, %r177, %r5;
	add.s32 	%r25, %r66, -7;
	setp.lt.u32 	%p92, %r25, 49;
	add.s32 	%r26, %r76, -7;
	setp.lt.u32 	%p93, %r26, 49;
	add.s32 	%r27, %r86, -7;
	setp.lt.u32 	%p94, %r27, 49;
	add.s32 	%r28, %r96, -7;
	setp.lt.u32 	%p95, %r28, 49;
	add.s32 	%r29, %r106, -7;
	setp.lt.u32 	%p96, %r29, 49;
	add.s16 	%rs6, %rs1, -7;
	setp.lt.u16 	%p97, %rs6, 49;
	add.s32 	%r178, %r176, %r12;
	add.s32 	%r30, %r178, %r121;
	add.s16 	%rs7, %rs2, -7;
	setp.lt.u16 	%p98, %rs7, 49;
	add.s32 	%r179, %r176, %r13;
	add.s32 	%r31, %r179, %r128;
	add.s16 	%rs8, %rs3, -7;
	setp.lt.u16 	%p99, %rs8, 49;
	add.s32 	%r180, %r176, %r14;
	add.s32 	%r32, %r180, %r136;
	add.s16 	%rs9, %rs4, -7;
	setp.lt.u16 	%p100, %rs9, 49;
	add.s32 	%r181, %r176, %r15;
	add.s32 	%r33, %r181, %r144;
	add.s16 	%rs10, %rs5, -7;
	setp.lt.u16 	%p101, %rs10, 49;
	add.s32 	%r182, %r176, %r16;
	add.s32 	%r34, %r182, %r152;
	setp.lt.u32 	%p102, %r55, 6;
	and.pred  	%p12, %p91, %p102;
	add.s32 	%r35, %r24, 1;
	setp.lt.u32 	%p103, %r70, 6;
	and.pred  	%p13, %p92, %p103;
	add.s32 	%r36, %r7, 2;
	setp.lt.u32 	%p104, %r80, 6;
	and.pred  	%p14, %p93, %p104;
	add.s32 	%r37, %r8, 2;
	setp.lt.u32 	%p105, %r90, 6;
	and.pred  	%p15, %p94, %p105;
	add.s32 	%r38, %r9, 2;
	setp.lt.u32 	%p106, %r100, 6;
	and.pred  	%p16, %p95, %p106;
	add.s32 	%r39, %r10, 2;
	setp.lt.u32 	%p107, %r110, 6;
	and.pred  	%p17, %p96, %p107;
	add.s32 	%r40, %r11, 2;
	setp.lt.u16 	%p108, %rs24, 6;
	and.pred  	%p18, %p97, %p108;
	setp.lt.u16 	%p109, %rs40, 6;
	and.pred  	%p19, %p98, %p109;
	add.s32 	%r41, %r31, 1;
	setp.lt.u16 	%p110, %rs56, 6;
	and.pred  	%p20, %p99, %p110;
	add.s32 	%r42, %r32, 1;
	setp.lt.u16 	%p111, %rs72, 6;
	and.pred  	%p21, %p100, %p111;
	add.s32 	%r43, %r33, 1;
	setp.lt.u16 	%p112, %rs88, 6;
	and.pred  	%p22, %p101, %p112;
	or.pred  	%p113, %p42, %p43;
	or.pred  	%p114, %p113, %p44;
	or.pred  	%p23, %p114, %p47;
	or.pred  	%p115, %p51, %p52;
	or.pred  	%p116, %p115, %p53;
	or.pred  	%p24, %p116, %p55;
	or.pred  	%p117, %p59, %p60;
	or.pred  	%p118, %p117, %p61;
	or.pred  	%p25, %p118, %p63;
	or.pred  	%p119, %p67, %p68;
	or.pred  	%p120, %p119, %p69;
	or.pred  	%p26, %p120, %p71;
	or.pred  	%p121, %p75, %p76;
	or.pred  	%p122, %p121, %p77;
	or.pred  	%p27, %p122, %p79;
	or.pred  	%p123, %p83, %p84;
	or.pred  	%p124, %p123, %p85;
	or.pred  	%p28, %p124, %p86;
	or.pred  	%p125, %p87, %p88;
	or.pred  	%p126, %p125, %p89;
	or.pred  	%p29, %p126, %p90;
	mov.f32 	%f972, 0f00000000;
	mov.b32 	%r235, 0;
	not.pred 	%p138, %p12;
	not.pred 	%p139, %p13;
	not.pred 	%p140, %p14;
	not.pred 	%p141, %p15;
	not.pred 	%p142, %p16;
	not.pred 	%p143, %p17;
	not.pred 	%p148, %p22;
	not.pred 	%p147, %p21;
	not.pred 	%p146, %p20;
	not.pred 	%p145, %p19;
	not.pred 	%p144, %p18;
	cvt.u64.u16 	%rd48, %rs5;
	cvt.u64.u16 	%rd41, %rs4;
$L__BB0_1:
	bar.sync 	0;
	mov.f32 	%f973, 0f00000000;
	@%p1 bra 	$L__BB0_3;
	add.s32 	%r183, %r4, %r2;
	add.s32 	%r184, %r183, %r5;
	mad.lo.s32 	%r185, %r235, 1568, %r184;
	mul.wide.u32 	%rd7, %r185, 4;
	add.s64 	%rd8, %rd2, %rd7;
	ld.global.nc.f32 	%f973, [%rd8+-32];
$L__BB0_3:
	st.shared.f32 	[%r6], %f973;
	mov.f32 	%f974, 0f00000000;
	@%p2 bra 	$L__BB0_5;
	mad.lo.s32 	%r186, %r235, 1568, %r7;
	mul.wide.s32 	%rd9, %r186, 4;
	add.s64 	%rd10, %rd2, %rd9;
	ld.global.nc.f32 	%f974, [%rd10];
$L__BB0_5:
	st.shared.f32 	[%r6+4], %f974;
	mov.f32 	%f975, 0f00000000;
	@%p3 bra 	$L__BB0_7;
	mad.lo.s32 	%r187, %r235, 1568, %r8;
	mul.wide.s32 	%rd11, %r187, 4;
	add.s64 	%rd12, %rd2, %rd11;
	ld.global.nc.f32 	%f975, [%rd12];
$L__BB0_7:
	st.shared.f32 	[%r6+8], %f975;
	mov.f32 	%f976, 0f00000000;
	@%p4 bra 	$L__BB0_9;
	mad.lo.s32 	%r188, %r235, 1568, %r9;
	mul.wide.s32 	%rd13, %r188, 4;
	add.s64 	%rd14, %rd2, %rd13;
	ld.global.nc.f32 	%f976, [%rd14];
$L__BB0_9:
	st.shared.f32 	[%r6+12], %f976;
	mov.f32 	%f977, 0f00000000;
	@%p5 bra 	$L__BB0_11;
	mad.lo.s32 	%r189, %r235, 1568, %r10;
	mul.wide.s32 	%rd15, %r189, 4;
	add.s64 	%rd16, %rd2, %rd15;
	ld.global.nc.f32 	%f977, [%rd16];
$L__BB0_11:
	st.shared.f32 	[%r6+16], %f977;
	mov.f32 	%f978, 0f00000000;
	@%p6 bra 	$L__BB0_13;
	mad.lo.s32 	%r190, %r235, 1568, %r11;
	mul.wide.s32 	%rd17, %r190, 4;
	add.s64 	%rd18, %rd2, %rd17;
	ld.global.nc.f32 	%f978, [%rd18];
$L__BB0_13:
	st.shared.f32 	[%r6+20], %f978;
	@%p23 bra 	$L__BB0_17;
	mov.f32 	%f979, 0f00000000;
	@%p7 bra 	$L__BB0_16;
	mul.lo.s32 	%r191, %r235, 1568;
	cvt.u64.u32 	%rd19, %r191;
	cvt.u64.u16 	%rd20, %rs1;
	add.s32 	%r192, %r4, %r12;
	cvt.u64.u32 	%rd21, %r192;
	add.s64 	%rd22, %rd21, %rd20;
	add.s64 	%rd23, %rd22, %rd19;
	shl.b64 	%rd24, %rd23, 2;
	add.s64 	%rd25, %rd2, %rd24;
	ld.global.nc.f32 	%f979, [%rd25+-32];
$L__BB0_16:
	st.shared.f32 	[%r6+24], %f979;
$L__BB0_17:
	@%p24 bra 	$L__BB0_21;
	mov.f32 	%f980, 0f00000000;
	@%p8 bra 	$L__BB0_20;
	mul.lo.s32 	%r193, %r235, 1568;
	cvt.u64.u32 	%rd26, %r193;
	cvt.u64.u16 	%rd27, %rs2;
	add.s32 	%r194, %r4, %r13;
	cvt.u64.u32 	%rd28, %r194;
	add.s64 	%rd29, %rd28, %rd27;
	add.s64 	%rd30, %rd29, %rd26;
	shl.b64 	%rd31, %rd30, 2;
	add.s64 	%rd32, %rd2, %rd31;
	ld.global.nc.f32 	%f980, [%rd32+-32];
$L__BB0_20:
	st.shared.f32 	[%r6+28], %f980;
$L__BB0_21:
	@%p25 bra 	$L__BB0_25;
	mov.f32 	%f981, 0f00000000;
	@%p9 bra 	$L__BB0_24;
	mul.lo.s32 	%r195, %r235, 1568;
	cvt.u64.u32 	%rd33, %r195;
	cvt.u64.u16 	%rd34, %rs3;
	add.s32 	%r196, %r4, %r14;
	cvt.u64.u32 	%rd35, %r196;
	add.s64 	%rd36, %rd35, %rd34;
	add.s64 	%rd37, %rd36, %rd33;
	shl.b64 	%rd38, %rd37, 2;
	add.s64 	%rd39, %rd2, %rd38;
	ld.global.nc.f32 	%f981, [%rd39+-32];
$L__BB0_24:
	st.shared.f32 	[%r6+32], %f981;
$L__BB0_25:
	@%p26 bra 	$L__BB0_29;
	mov.f32 	%f982, 0f00000000;
	@%p10 bra 	$L__BB0_28;
	mul.lo.s32 	%r197, %r235, 1568;
	cvt.u64.u32 	%rd40, %r197;
	add.s32 	%r198, %r4, %r15;
	cvt.u64.u32 	%rd42, %r198;
	add.s64 	%rd43, %rd42, %rd41;
	add.s64 	%rd44, %rd43, %rd40;
	shl.b64 	%rd45, %rd44, 2;
	add.s64 	%rd46, %rd2, %rd45;
	ld.global.nc.f32 	%f982, [%rd46+-32];
$L__BB0_28:
	st.shared.f32 	[%r6+36], %f982;
$L__BB0_29:
	@%p27 bra 	$L__BB0_33;
	mov.f32 	%f983, 0f00000000;
	@%p11 bra 	$L__BB0_32;
	mul.lo.s32 	%r199, %r235, 1568;
	cvt.u64.u32 	%rd47, %r199;
	add.s32 	%r200, %r4, %r16;
	cvt.u64.u32 	%rd49, %r200;
	add.s64 	%rd50, %rd49, %rd48;
	add.s64 	%rd51, %rd50, %rd47;
	shl.b64 	%rd52, %rd51, 2;
	add.s64 	%rd53, %rd2, %rd52;
	ld.global.nc.f32 	%f983, [%rd53+-32];
$L__BB0_32:
	st.shared.f32 	[%r6+40], %f983;
$L__BB0_33:
	@%p28 bra 	$L__BB0_35;
	mad.lo.s32 	%r201, %r235, 288, %r18;
	mul.wide.u32 	%rd54, %r201, 4;
	add.s64 	%rd55, %rd1, %rd54;
	ld.global.nc.f32 	%f83, [%rd55];
	st.shared.f32 	[%r19], %f83;
$L__BB0_35:
	mad.lo.s32 	%r202, %r235, 288, %r18;
	mul.wide.u32 	%rd56, %r202, 4;
	add.s64 	%rd3, %rd1, %rd56;
	@%p29 bra 	$L__BB0_37;
	ld.global.nc.f32 	%f84, [%rd3+12];
	st.shared.f32 	[%r19+4], %f84;
$L__BB0_37:
	setp.gt.u32 	%p127, %r23, 48;
	bar.sync 	0;
	ld.shared.f32 	%f86, [%r21];
	ld.shared.f32 	%f87, [%r21+252];
	ld.shared.f32 	%f88, [%r21+504];
	ld.shared.f32 	%f89, [%r21+756];
	ld.shared.f32 	%f90, [%r21+1008];
	ld.shared.f32 	%f91, [%r21+1260];
	ld.shared.f32 	%f92, [%r21+1512];
	ld.shared.f32 	%f93, [%r21+1764];
	ld.shared.f32 	%f94, [%r22];
	ld.shared.f32 	%f95, [%r22+12];
	ld.shared.f32 	%f96, [%r22+24];
	ld.shared.f32 	%f97, [%r22+36];
	ld.shared.f32 	%f98, [%r22+48];
	ld.shared.f32 	%f99, [%r22+60];
	ld.shared.f32 	%f100, [%r22+72];
	ld.shared.f32 	%f101, [%r22+84];
	fma.rn.f32 	%f102, %f86, %f94, %f972;
	fma.rn.f32 	%f103, %f87, %f95, %f102;
	fma.rn.f32 	%f104, %f88, %f96, %f103;
	fma.rn.f32 	%f105, %f89, %f97, %f104;
	fma.rn.f32 	%f106, %f90, %f98, %f105;
	fma.rn.f32 	%f107, %f91, %f99, %f106;
	fma.rn.f32 	%f108, %f92, %f100, %f107;
	fma.rn.f32 	%f109, %f93, %f101, %f108;
	ld.shared.f32 	%f110, [%r21+28];
	ld.shared.f32 	%f111, [%r21+280];
	ld.shared.f32 	%f112, [%r21+532];
	ld.shared.f32 	%f113, [%r21+784];
	ld.shared.f32 	%f114, [%r21+1036];
	ld.shared.f32 	%f115, [%r21+1288];
	ld.shared.f32 	%f116, [%r21+1540];
	ld.shared.f32 	%f117, [%r21+1792];
	ld.shared.f32 	%f118, [%r22+4];
	ld.shared.f32 	%f119, [%r22+16];
	ld.shared.f32 	%f120, [%r22+28];
	ld.shared.f32 	%f121, [%r22+40];
	ld.shared.f32 	%f122, [%r22+52];
	ld.shared.f32 	%f123, [%r22+64];
	ld.shared.f32 	%f124, [%r22+76];
	ld.shared.f32 	%f125, [%r22+88];
	fma.rn.f32 	%f126, %f110, %f118, %f109;
	fma.rn.f32 	%f127, %f111, %f119, %f126;
	fma.rn.f32 	%f128, %f112, %f120, %f127;
	fma.rn.f32 	%f129, %f113, %f121, %f128;
	fma.rn.f32 	%f130, %f114, %f122, %f129;
	fma.rn.f32 	%f131, %f115, %f123, %f130;
	fma.rn.f32 	%f132, %f116, %f124, %f131;
	fma.rn.f32 	%f133, %f117, %f125, %f132;
	ld.shared.f32 	%f134, [%r21+56];
	ld.shared.f32 	%f135, [%r21+308];
	ld.shared.f32 	%f136, [%r21+560];
	ld.shared.f32 	%f137, [%r21+812];
	ld.shared.f32 	%f138, [%r21+1064];
	ld.shared.f32 	%f139, [%r21+1316];
	ld.shared.f32 	%f140, [%r21+1568];
	ld.shared.f32 	%f141, [%r21+1820];
	ld.shared.f32 	%f142, [%r22+8];
	ld.shared.f32 	%f143, [%r22+20];
	ld.shared.f32 	%f144, [%r22+32];
	ld.shared.f32 	%f145, [%r22+44];
	ld.shared.f32 	%f146, [%r22+56];
	ld.shared.f32 	%f147, [%r22+68];
	ld.shared.f32 	%f148, [%r22+80];
	ld.shared.f32 	%f149, [%r22+92];
	fma.rn.f32 	%f150, %f134, %f142, %f133;
	fma.rn.f32 	%f151, %f135, %f143, %f150;
	fma.rn.f32 	%f152, %f136, %f144, %f151;
	fma.rn.f32 	%f153, %f137, %f145, %f152;
	fma.rn.f32 	%f154, %f138, %f146, %f153;
	fma.rn.f32 	%f155, %f139, %f147, %f154;
	fma.rn.f32 	%f156, %f140, %f148, %f155;
	fma.rn.f32 	%f157, %f141, %f149, %f156;
	ld.shared.f32 	%f158, [%r21+2016];
	ld.shared.f32 	%f159, [%r21+2268];
	ld.shared.f32 	%f160, [%r21+2520];
	ld.shared.f32 	%f161, [%r21+2772];
	ld.shared.f32 	%f162, [%r21+3024];
	ld.shared.f32 	%f163, [%r21+3276];
	ld.shared.f32 	%f164, [%r21+3528];
	ld.shared.f32 	%f165, [%r21+3780];
	ld.shared.f32 	%f166, [%r22+96];
	ld.shared.f32 	%f167, [%r22+108];
	ld.shared.f32 	%f168, [%r22+120];
	ld.shared.f32 	%f169, [%r22+132];
	ld.shared.f32 	%f170, [%r22+144];
	ld.shared.f32 	%f171, [%r22+156];
	ld.shared.f32 	%f172, [%r22+168];
	ld.shared.f32 	%f173, [%r22+180];
	fma.rn.f32 	%f174, %f158, %f166, %f157;
	fma.rn.f32 	%f175, %f159, %f167, %f174;
	fma.rn.f32 	%f176, %f160, %f168, %f175;
	fma.rn.f32 	%f177, %f161, %f169, %f176;
	fma.rn.f32 	%f178, %f162, %f170, %f177;
	fma.rn.f32 	%f179, %f163, %f171, %f178;
	fma.rn.f32 	%f180, %f164, %f172, %f179;
	fma.rn.f32 	%f181, %f165, %f173, %f180;
	ld.shared.f32 	%f182, [%r21+2044];
	ld.shared.f32 	%f183, [%r21+2296];
	ld.shared.f32 	%f184, [%r21+2548];
	ld.shared.f32 	%f185, [%r21+2800];
	ld.shared.f32 	%f186, [%r21+3052];
	ld.shared.f32 	%f187, [%r21+3304];
	ld.shared.f32 	%f188, [%r21+3556];
	ld.shared.f32 	%f189, [%r21+3808];
	ld.shared.f32 	%f190, [%r22+100];
	ld.shared.f32 	%f191, [%r22+112];
	ld.shared.f32 	%f192, [%r22+124];
	ld.shared.f32 	%f193, [%r22+136];
	ld.shared.f32 	%f194, [%r22+148];
	ld.shared.f32 	%f195, [%r22+160];
	ld.shared.f32 	%f196, [%r22+172];
	ld.shared.f32 	%f197, [%r22+184];
	fma.rn.f32 	%f198, %f182, %f190, %f181;
	fma.rn.f32 	%f199, %f183, %f191, %f198;
	fma.rn.f32 	%f200, %f184, %f192, %f199;
	fma.rn.f32 	%f201, %f185, %f193, %f200;
	fma.rn.f32 	%f202, %f186, %f194, %f201;
	fma.rn.f32 	%f203, %f187, %f195, %f202;
	fma.rn.f32 	%f204, %f188, %f196, %f203;
	fma.rn.f32 	%f205, %f189, %f197, %f204;
	ld.shared.f32 	%f206, [%r21+2072];
	ld.shared.f32 	%f207, [%r21+2324];
	ld.shared.f32 	%f208, [%r21+2576];
	ld.shared.f32 	%f209, [%r21+2828];
	ld.shared.f32 	%f210, [%r21+3080];
	ld.shared.f32 	%f211, [%r21+3332];
	ld.shared.f32 	%f212, [%r21+3584];
	ld.shared.f32 	%f213, [%r21+3836];
	ld.shared.f32 	%f214, [%r22+104];
	ld.shared.f32 	%f215, [%r22+116];
	ld.shared.f32 	%f216, [%r22+128];
	ld.shared.f32 	%f217, [%r22+140];
	ld.shared.f32 	%f218, [%r22+152];
	ld.shared.f32 	%f219, [%r22+164];
	ld.shared.f32 	%f220, [%r22+176];
	ld.shared.f32 	%f221, [%r22+188];
	fma.rn.f32 	%f222, %f206, %f214, %f205;
	fma.rn.f32 	%f223, %f207, %f215, %f222;
	fma.rn.f32 	%f224, %f208, %f216, %f223;
	fma.rn.f32 	%f225, %f209, %f217, %f224;
	fma.rn.f32 	%f226, %f210, %f218, %f225;
	fma.rn.f32 	%f227, %f211, %f219, %f226;
	fma.rn.f32 	%f228, %f212, %f220, %f227;
	fma.rn.f32 	%f229, %f213, %f221, %f228;
	ld.shared.f32 	%f230, [%r21+4032];
	ld.shared.f32 	%f231, [%r21+4284];
	ld.shared.f32 	%f232, [%r21+4536];
	ld.shared.f32 	%f233, [%r21+4788];
	ld.shared.f32 	%f234, [%r21+5040];
	ld.shared.f32 	%f235, [%r21+5292];
	ld.shared.f32 	%f236, [%r21+5544];
	ld.shared.f32 	%f237, [%r21+5796];
	ld.shared.f32 	%f238, [%r22+192];
	ld.shared.f32 	%f239, [%r22+204];
	ld.shared.f32 	%f240, [%r22+216];
	ld.shared.f32 	%f241, [%r22+228];
	ld.shared.f32 	%f242, [%r22+240];
	ld.shared.f32 	%f243, [%r22+252];
	ld.shared.f32 	%f244, [%r22+264];
	ld.shared.f32 	%f245, [%r22+276];
	fma.rn.f32 	%f246, %f230, %f238, %f229;
	fma.rn.f32 	%f247, %f231, %f239, %f246;
	fma.rn.f32 	%f248, %f232, %f240, %f247;
	fma.rn.f32 	%f249, %f233, %f241, %f248;
	fma.rn.f32 	%f250, %f234, %f242, %f249;
	fma.rn.f32 	%f251, %f235, %f243, %f250;
	fma.rn.f32 	%f252, %f236, %f244, %f251;
	fma.rn.f32 	%f253, %f237, %f245, %f252;
	ld.shared.f32 	%f254, [%r21+4060];
	ld.shared.f32 	%f255, [%r21+4312];
	ld.shared.f32 	%f256, [%r21+4564];
	ld.shared.f32 	%f257, [%r21+4816];
	ld.shared.f32 	%f258, [%r21+5068];
	ld.shared.f32 	%f259, [%r21+5320];
	ld.shared.f32 	%f260, [%r21+5572];
	ld.shared.f32 	%f261, [%r21+5824];
	ld.shared.f32 	%f262, [%r22+196];
	ld.shared.f32 	%f263, [%r22+208];
	ld.shared.f32 	%f264, [%r22+220];
	ld.shared.f32 	%f265, [%r22+232];
	ld.shared.f32 	%f266, [%r22+244];
	ld.shared.f32 	%f267, [%r22+256];
	ld.shared.f32 	%f268, [%r22+268];
	ld.shared.f32 	%f269, [%r22+280];
	fma.rn.f32 	%f270, %f254, %f262, %f253;
	fma.rn.f32 	%f271, %f255, %f263, %f270;
	fma.rn.f32 	%f272, %f256, %f264, %f271;
	fma.rn.f32 	%f273, %f257, %f265, %f272;
	fma.rn.f32 	%f274, %f258, %f266, %f273;
	fma.rn.f32 	%f275, %f259, %f267, %f274;
	fma.rn.f32 	%f276, %f260, %f268, %f275;
	fma.rn.f32 	%f277, %f261, %f269, %f276;
	ld.shared.f32 	%f278, [%r21+4088];
	ld.shared.f32 	%f279, [%r21+4340];
	ld.shared.f32 	%f280, [%r21+4592];
	ld.shared.f32 	%f281, [%r21+4844];
	ld.shared.f32 	%f282, [%r21+5096];
	ld.shared.f32 	%f283, [%r21+5348];
	ld.shared.f32 	%f284, [%r21+5600];
	ld.shared.f32 	%f285, [%r21+5852];
	ld.shared.f32 	%f286, [%r22+200];
	ld.shared.f32 	%f287, [%r22+212];
	ld.shared.f32 	%f288, [%r22+224];
	ld.shared.f32 	%f289, [%r22+236];
	ld.shared.f32 	%f290, [%r22+248];
	ld.shared.f32 	%f291, [%r22+260];
	ld.shared.f32 	%f292, [%r22+272];
	ld.shared.f32 	%f293, [%r22+284];
	fma.rn.f32 	%f294, %f278, %f286, %f277;
	fma.rn.f32 	%f295, %f279, %f287, %f294;
	fma.rn.f32 	%f296, %f280, %f288, %f295;
	fma.rn.f32 	%f297, %f281, %f289, %f296;
	fma.rn.f32 	%f298, %f282, %f290, %f297;
	fma.rn.f32 	%f299, %f283, %f291, %f298;
	fma.rn.f32 	%f300, %f284, %f292, %f299;
	fma.rn.f32 	%f301, %f285, %f293, %f300;
	ld.shared.f32 	%f302, [%r21+6048];
	ld.shared.f32 	%f303, [%r21+6300];
	ld.shared.f32 	%f304, [%r21+6552];
	ld.shared.f32 	%f305, [%r21+6804];
	ld.shared.f32 	%f306, [%r21+7056];
	ld.shared.f32 	%f307, [%r21+7308];
	ld.shared.f32 	%f308, [%r21+7560];
	ld.shared.f32 	%f309, [%r21+7812];
	ld.shared.f32 	%f310, [%r22+288];
	ld.shared.f32 	%f311, [%r22+300];
	ld.shared.f32 	%f312, [%r22+312];
	ld.shared.f32 	%f313, [%r22+324];
	ld.shared.f32 	%f314, [%r22+336];
	ld.shared.f32 	%f315, [%r22+348];
	ld.shared.f32 	%f316, [%r22+360];
	ld.shared.f32 	%f317, [%r22+372];
	fma.rn.f32 	%f318, %f302, %f310, %f301;
	fma.rn.f32 	%f319, %f303, %f311, %f318;
	fma.rn.f32 	%f320, %f304, %f312, %f319;
	fma.rn.f32 	%f321, %f305, %f313, %f320;
	fma.rn.f32 	%f322, %f306, %f314, %f321;
	fma.rn.f32 	%f323, %f307, %f315, %f322;
	fma.rn.f32 	%f324, %f308, %f316, %f323;
	fma.rn.f32 	%f325, %f309, %f317, %f324;
	ld.shared.f32 	%f326, [%r21+6076];
	ld.shared.f32 	%f327, [%r21+6328];
	ld.shared.f32 	%f328, [%r21+6580];
	ld.shared.f32 	%f329, [%r21+6832];
	ld.shared.f32 	%f330, [%r21+7084];
	ld.shared.f32 	%f331, [%r21+7336];
	ld.shared.f32 	%f332, [%r21+7588];
	ld.shared.f32 	%f333, [%r21+7840];
	ld.shared.f32 	%f334, [%r22+292];
	ld.shared.f32 	%f335, [%r22+304];
	ld.shared.f32 	%f336, [%r22+316];
	ld.shared.f32 	%f337, [%r22+328];
	ld.shared.f32 	%f338, [%r22+340];
	ld.shared.f32 	%f339, [%r22+352];
	ld.shared.f32 	%f340, [%r22+364];
	ld.shared.f32 	%f341, [%r22+376];
	fma.rn.f32 	%f342, %f326, %f334, %f325;
	fma.rn.f32 	%f343, %f327, %f335, %f342;
	fma.rn.f32 	%f344, %f328, %f336, %f343;
	fma.rn.f32 	%f345, %f329, %f337, %f344;
	fma.rn.f32 	%f346, %f330, %f338, %f345;
	fma.rn.f32 	%f347, %f331, %f339, %f346;
	fma.rn.f32 	%f348, %f332, %f340, %f347;
	fma.rn.f32 	%f349, %f333, %f341, %f348;
	ld.shared.f32 	%f350, [%r21+6104];
	ld.shared.f32 	%f351, [%r21+6356];
	ld.shared.f32 	%f352, [%r21+6608];
	ld.shared.f32 	%f353, [%r21+6860];
	ld.shared.f32 	%f354, [%r21+7112];
	ld.shared.f32 	%f355, [%r21+7364];
	ld.shared.f32 	%f356, [%r21+7616];
	ld.shared.f32 	%f357, [%r21+7868];
	ld.shared.f32 	%f358, [%r22+296];
	ld.shared.f32 	%f359, [%r22+308];
	ld.shared.f32 	%f360, [%r22+320];
	ld.shared.f32 	%f361, [%r22+332];
	ld.shared.f32 	%f362, [%r22+344];
	ld.shared.f32 	%f363, [%r22+356];
	ld.shared.f32 	%f364, [%r22+368];
	ld.shared.f32 	%f365, [%r22+380];
	fma.rn.f32 	%f366, %f350, %f358, %f349;
	fma.rn.f32 	%f367, %f351, %f359, %f366;
	fma.rn.f32 	%f368, %f352, %f360, %f367;
	fma.rn.f32 	%f369, %f353, %f361, %f368;
	fma.rn.f32 	%f370, %f354, %f362, %f369;
	fma.rn.f32 	%f371, %f355, %f363, %f370;
	fma.rn.f32 	%f372, %f356, %f364, %f371;
	fma.rn.f32 	%f24, %f357, %f365, %f372;
	bar.sync 	0;
	mov.f32 	%f984, 0f00000000;
	@%p127 bra 	$L__BB0_39;
	mad.lo.s32 	%r203, %r235, 1568, %r24;
	mul.wide.u32 	%rd57, %r203, 4;
	add.s64 	%rd58, %rd2, %rd57;
	ld.global.nc.f32 	%f984, [%rd58];
$L__BB0_39:
	setp.gt.u32 	%p128, %r25, 48;
	st.shared.f32 	[%r6], %f984;
	mov.f32 	%f985, 0f00000000;
	@%p128 bra 	$L__BB0_41;
	mad.lo.s32 	%r204, %r235, 1568, %r7;
	add.s32 	%r205, %r204, 1;
	mul.wide.u32 	%rd59, %r205, 4;
	add.s64 	%rd60, %rd2, %rd59;
	ld.global.nc.f32 	%f985, [%rd60];
$L__BB0_41:
	setp.gt.u32 	%p129, %r26, 48;
	st.shared.f32 	[%r6+4], %f985;
	mov.f32 	%f986, 0f00000000;
	@%p129 bra 	$L__BB0_43;
	mad.lo.s32 	%r206, %r235, 1568, %r8;
	add.s32 	%r207, %r206, 1;
	mul.wide.u32 	%rd61, %r207, 4;
	add.s64 	%rd62, %rd2, %rd61;
	ld.global.nc.f32 	%f986, [%rd62];
$L__BB0_43:
	setp.gt.u32 	%p130, %r27, 48;
	st.shared.f32 	[%r6+8], %f986;
	mov.f32 	%f987, 0f00000000;
	@%p130 bra 	$L__BB0_45;
	mad.lo.s32 	%r208, %r235, 1568, %r9;
	add.s32 	%r209, %r208, 1;
	mul.wide.u32 	%rd63, %r209, 4;
	add.s64 	%rd64, %rd2, %rd63;
	ld.global.nc.f32 	%f987, [%rd64];
$L__BB0_45:
	setp.gt.u32 	%p131, %r28, 48;
	st.shared.f32 	[%r6+12], %f987;
	mov.f32 	%f988, 0f00000000;
	@%p131 bra 	$L__BB0_47;
	mad.lo.s32 	%r210, %r235, 1568, %r10;
	add.s32 	%r211, %r210, 1;
	mul.wide.u32 	%rd65, %r211, 4;
	add.s64 	%rd66, %rd2, %rd65;
	ld.global.nc.f32 	%f988, [%rd66];
$L__BB0_47:
	setp.gt.u32 	%p132, %r29, 48;
	st.shared.f32 	[%r6+16], %f988;
	mov.f32 	%f989, 0f00000000;
	@%p132 bra 	$L__BB0_49;
	mad.lo.s32 	%r212, %r235, 1568, %r11;
	add.s32 	%r213, %r212, 1;
	mul.wide.u32 	%rd67, %r213, 4;
	add.s64 	%rd68, %rd2, %rd67;
	ld.global.nc.f32 	%f989, [%rd68];
$L__BB0_49:
	st.shared.f32 	[%r6+20], %f989;
	@%p23 bra 	$L__BB0_53;
	setp.gt.u16 	%p133, %rs6, 48;
	mov.f32 	%f990, 0f00000000;
	@%p133 bra 	$L__BB0_52;
	mad.lo.s32 	%r214, %r235, 1568, %r30;
	mul.wide.u32 	%rd69, %r214, 4;
	add.s64 	%rd70, %rd2, %rd69;
	ld.global.nc.f32 	%f990, [%rd70];
$L__BB0_52:
	st.shared.f32 	[%r6+24], %f990;
$L__BB0_53:
	@%p24 bra 	$L__BB0_57;
	setp.gt.u16 	%p134, %rs7, 48;
	mov.f32 	%f991, 0f00000000;
	@%p134 bra 	$L__BB0_56;
	mad.lo.s32 	%r215, %r235, 1568, %r31;
	mul.wide.u32 	%rd71, %r215, 4;
	add.s64 	%rd72, %rd2, %rd71;
	ld.global.nc.f32 	%f991, [%rd72];
$L__BB0_56:
	st.shared.f32 	[%r6+28], %f991;
$L__BB0_57:
	@%p25 bra 	$L__BB0_61;
	setp.gt.u16 	%p135, %rs8, 48;
	mov.f32 	%f992, 0f00000000;
	@%p135 bra 	$L__BB0_60;
	mad.lo.s32 	%r216, %r235, 1568, %r32;
	mul.wide.u32 	%rd73, %r216, 4;
	add.s64 	%rd74, %rd2, %rd73;
	ld.global.nc.f32 	%f992, [%rd74];
$L__BB0_60:
	st.shared.f32 	[%r6+32], %f992;
$L__BB0_61:
	@%p26 bra 	$L__BB0_65;
	setp.gt.u16 	%p136, %rs9, 48;
	mov.f32 	%f993, 0f00000000;
	@%p136 bra 	$L__BB0_64;
	mad.lo.s32 	%r217, %r235, 1568, %r33;
	mul.wide.u32 	%rd75, %r217, 4;
	add.s64 	%rd76, %rd2, %rd75;
	ld.global.nc.f32 	%f993, [%rd76];
$L__BB0_64:
	st.shared.f32 	[%r6+36], %f993;
$L__BB0_65:
	@%p27 bra 	$L__BB0_69;
	setp.gt.u16 	%p137, %rs10, 48;
	mov.f32 	%f994, 0f00000000;
	@%p137 bra 	$L__BB0_68;
	mad.lo.s32 	%r218, %r235, 1568, %r34;
	mul.wide.u32 	%rd77, %r218, 4;
	add.s64 	%rd78, %rd2, %rd77;
	ld.global.nc.f32 	%f994, [%rd78];
$L__BB0_68:
	st.shared.f32 	[%r6+40], %f994;
$L__BB0_69:
	@%p28 bra 	$L__BB0_71;
	ld.global.nc.f32 	%f383, [%rd3+4];
	st.shared.f32 	[%r19], %f383;
$L__BB0_71:
	@%p29 bra 	$L__BB0_73;
	ld.global.nc.f32 	%f384, [%rd3+16];
	st.shared.f32 	[%r19+4], %f384;
$L__BB0_73:
	bar.sync 	0;
	ld.shared.f32 	%f386, [%r21];
	ld.shared.f32 	%f387, [%r21+252];
	ld.shared.f32 	%f388, [%r21+504];
	ld.shared.f32 	%f389, [%r21+756];
	ld.shared.f32 	%f390, [%r21+1008];
	ld.shared.f32 	%f391, [%r21+1260];
	ld.shared.f32 	%f392, [%r21+1512];
	ld.shared.f32 	%f393, [%r21+1764];
	ld.shared.f32 	%f394, [%r22];
	ld.shared.f32 	%f395, [%r22+12];
	ld.shared.f32 	%f396, [%r22+24];
	ld.shared.f32 	%f397, [%r22+36];
	ld.shared.f32 	%f398, [%r22+48];
	ld.shared.f32 	%f399, [%r22+60];
	ld.shared.f32 	%f400, [%r22+72];
	ld.shared.f32 	%f401, [%r22+84];
	fma.rn.f32 	%f402, %f386, %f394, %f24;
	fma.rn.f32 	%f403, %f387, %f395, %f402;
	fma.rn.f32 	%f404, %f388, %f396, %f403;
	fma.rn.f32 	%f405, %f389, %f397, %f404;
	fma.rn.f32 	%f406, %f390, %f398, %f405;
	fma.rn.f32 	%f407, %f391, %f399, %f406;
	fma.rn.f32 	%f408, %f392, %f400, %f407;
	fma.rn.f32 	%f409, %f393, %f401, %f408;
	ld.shared.f32 	%f410, [%r21+28];
	ld.shared.f32 	%f411, [%r21+280];
	ld.shared.f32 	%f412, [%r21+532];
	ld.shared.f32 	%f413, [%r21+784];
	ld.shared.f32 	%f414, [%r21+1036];
	ld.shared.f32 	%f415, [%r21+1288];
	ld.shared.f32 	%f416, [%r21+1540];
	ld.shared.f32 	%f417, [%r21+1792];
	ld.shared.f32 	%f418, [%r22+4];
	ld.shared.f32 	%f419, [%r22+16];
	ld.shared.f32 	%f420, [%r22+28];
	ld.shared.f32 	%f421, [%r22+40];
	ld.shared.f32 	%f422, [%r22+52];
	ld.shared.f32 	%f423, [%r22+64];
	ld.shared.f32 	%f424, [%r22+76];
	ld.shared.f32 	%f425, [%r22+88];
	fma.rn.f32 	%f426, %f410, %f418, %f409;
	fma.rn.f32 	%f427, %f411, %f419, %f426;
	fma.rn.f32 	%f428, %f412, %f420, %f427;
	fma.rn.f32 	%f429, %f413, %f421, %f428;
	fma.rn.f32 	%f430, %f414, %f422, %f429;
	fma.rn.f32 	%f431, %f415, %f423, %f430;
	fma.rn.f32 	%f432, %f416, %f424, %f431;
	fma.rn.f32 	%f433, %f417, %f425, %f432;
	ld.shared.f32 	%f434, [%r21+56];
	ld.shared.f32 	%f435, [%r21+308];
	ld.shared.f32 	%f436, [%r21+560];
	ld.shared.f32 	%f437, [%r21+812];
	ld.shared.f32 	%f438, [%r21+1064];
	ld.shared.f32 	%f439, [%r21+1316];
	ld.shared.f32 	%f440, [%r21+1568];
	ld.shared.f32 	%f441, [%r21+1820];
	ld.shared.f32 	%f442, [%r22+8];
	ld.shared.f32 	%f443, [%r22+20];
	ld.shared.f32 	%f444, [%r22+32];
	ld.shared.f32 	%f445, [%r22+44];
	ld.shared.f32 	%f446, [%r22+56];
	ld.shared.f32 	%f447, [%r22+68];
	ld.shared.f32 	%f448, [%r22+80];
	ld.shared.f32 	%f449, [%r22+92];
	fma.rn.f32 	%f450, %f434, %f442, %f433;
	fma.rn.f32 	%f451, %f435, %f443, %f450;
	fma.rn.f32 	%f452, %f436, %f444, %f451;
	fma.rn.f32 	%f453, %f437, %f445, %f452;
	fma.rn.f32 	%f454, %f438, %f446, %f453;
	fma.rn.f32 	%f455, %f439, %f447, %f454;
	fma.rn.f32 	%f456, %f440, %f448, %f455;
	fma.rn.f32 	%f457, %f441, %f449, %f456;
	ld.shared.f32 	%f458, [%r21+2016];
	ld.shared.f32 	%f459, [%r21+2268];
	ld.shared.f32 	%f460, [%r21+2520];
	ld.shared.f32 	%f461, [%r21+2772];
	ld.shared.f32 	%f462, [%r21+3024];
	ld.shared.f32 	%f463, [%r21+3276];
	ld.shared.f32 	%f464, [%r21+3528];
	ld.shared.f32 	%f465, [%r21+3780];
	ld.shared.f32 	%f466, [%r22+96];
	ld.shared.f32 	%f467, [%r22+108];
	ld.shared.f32 	%f468, [%r22+120];
	ld.shared.f32 	%f469, [%r22+132];
	ld.shared.f32 	%f470, [%r22+144];
	ld.shared.f32 	%f471, [%r22+156];
	ld.shared.f32 	%f472, [%r22+168];
	ld.shared.f32 	%f473, [%r22+180];
	fma.rn.f32 	%f474, %f458, %f466, %f457;
	fma.rn.f32 	%f475, %f459, %f467, %f474;
	fma.rn.f32 	%f476, %f460, %f468, %f475;
	fma.rn.f32 	%f477, %f461, %f469, %f476;
	fma.rn.f32 	%f478, %f462, %f470, %f477;
	fma.rn.f32 	%f479, %f463, %f471, %f478;
	fma.rn.f32 	%f480, %f464, %f472, %f479;
	fma.rn.f32 	%f481, %f465, %f473, %f480;
	ld.shared.f32 	%f482, [%r21+2044];
	ld.shared.f32 	%f483, [%r21+2296];
	ld.shared.f32 	%f484, [%r21+2548];
	ld.shared.f32 	%f485, [%r21+2800];
	ld.shared.f32 	%f486, [%r21+3052];
	ld.shared.f32 	%f487, [%r21+3304];
	ld.shared.f32 	%f488, [%r21+3556];
	ld.shared.f32 	%f489, [%r21+3808];
	ld.shared.f32 	%f490, [%r22+100];
	ld.shared.f32 	%f491, [%r22+112];
	ld.shared.f32 	%f492, [%r22+124];
	ld.shared.f32 	%f493, [%r22+136];
	ld.shared.f32 	%f494, [%r22+148];
	ld.shared.f32 	%f495, [%r22+160];
	ld.shared.f32 	%f496, [%r22+172];
	ld.shared.f32 	%f497, [%r22+184];
	fma.rn.f32 	%f498, %f482, %f490, %f481;
	fma.rn.f32 	%f499, %f483, %f491, %f498;
	fma.rn.f32 	%f500, %f484, %f492, %f499;
	fma.rn.f32 	%f501, %f485, %f493, %f500;
	fma.rn.f32 	%f502, %f486, %f494, %f501;
	fma.rn.f32 	%f503, %f487, %f495, %f502;
	fma.rn.f32 	%f504, %f488, %f496, %f503;
	fma.rn.f32 	%f505, %f489, %f497, %f504;
	ld.shared.f32 	%f506, [%r21+2072];
	ld.shared.f32 	%f507, [%r21+2324];
	ld.shared.f32 	%f508, [%r21+2576];
	ld.shared.f32 	%f509, [%r21+2828];
	ld.shared.f32 	%f510, [%r21+3080];
	ld.shared.f32 	%f511, [%r21+3332];
	ld.shared.f32 	%f512, [%r21+3584];
	ld.shared.f32 	%f513, [%r21+3836];
	ld.shared.f32 	%f514, [%r22+104];
	ld.shared.f32 	%f515, [%r22+116];
	ld.shared.f32 	%f516, [%r22+128];
	ld.shared.f32 	%f517, [%r22+140];
	ld.shared.f32 	%f518, [%r22+152];
	ld.shared.f32 	%f519, [%r22+164];
	ld.shared.f32 	%f520, [%r22+176];
	ld.shared.f32 	%f521, [%r22+188];
	fma.rn.f32 	%f522, %f506, %f514, %f505;
	fma.rn.f32 	%f523, %f507, %f515, %f522;
	fma.rn.f32 	%f524, %f508, %f516, %f523;
	fma.rn.f32 	%f525, %f509, %f517, %f524;
	fma.rn.f32 	%f526, %f510, %f518, %f525;
	fma.rn.f32 	%f527, %f511, %f519, %f526;
	fma.rn.f32 	%f528, %f512, %f520, %f527;
	fma.rn.f32 	%f529, %f513, %f521, %f528;
	ld.shared.f32 	%f530, [%r21+4032];
	ld.shared.f32 	%f531, [%r21+4284];
	ld.shared.f32 	%f532, [%r21+4536];
	ld.shared.f32 	%f533, [%r21+4788];
	ld.shared.f32 	%f534, [%r21+5040];
	ld.shared.f32 	%f535, [%r21+5292];
	ld.shared.f32 	%f536, [%r21+5544];
	ld.shared.f32 	%f537, [%r21+5796];
	ld.shared.f32 	%f538, [%r22+192];
	ld.shared.f32 	%f539, [%r22+204];
	ld.shared.f32 	%f540, [%r22+216];
	ld.shared.f32 	%f541, [%r22+228];
	ld.shared.f32 	%f542, [%r22+240];
	ld.shared.f32 	%f543, [%r22+252];
	ld.shared.f32 	%f544, [%r22+264];
	ld.shared.f32 	%f545, [%r22+276];
	fma.rn.f32 	%f546, %f530, %f538, %f529;
	fma.rn.f32 	%f547, %f531, %f539, %f546;
	fma.rn.f32 	%f548, %f532, %f540, %f547;
	fma.rn.f32 	%f549, %f533, %f541, %f548;
	fma.rn.f32 	%f550, %f534, %f542, %f549;
	fma.rn.f32 	%f551, %f535, %f543, %f550;
	fma.rn.f32 	%f552, %f536, %f544, %f551;
	fma.rn.f32 	%f553, %f537, %f545, %f552;
	ld.shared.f32 	%f554, [%r21+4060];
	ld.shared.f32 	%f555, [%r21+4312];
	ld.shared.f32 	%f556, [%r21+4564];
	ld.shared.f32 	%f557, [%r21+4816];
	ld.shared.f32 	%f558, [%r21+5068];
	ld.shared.f32 	%f559, [%r21+5320];
	ld.shared.f32 	%f560, [%r21+5572];
	ld.shared.f32 	%f561, [%r21+5824];
	ld.shared.f32 	%f562, [%r22+196];
	ld.shared.f32 	%f563, [%r22+208];
	ld.shared.f32 	%f564, [%r22+220];
	ld.shared.f32 	%f565, [%r22+232];
	ld.shared.f32 	%f566, [%r22+244];
	ld.shared.f32 	%f567, [%r22+256];
	ld.shared.f32 	%f568, [%r22+268];
	ld.shared.f32 	%f569, [%r22+280];
	fma.rn.f32 	%f570, %f554, %f562, %f553;
	fma.rn.f32 	%f571, %f555, %f563, %f570;
	fma.rn.f32 	%f572, %f556, %f564, %f571;
	fma.rn.f32 	%f573, %f557, %f565, %f572;
	fma.rn.f32 	%f574, %f558, %f566, %f573;
	fma.rn.f32 	%f575, %f559, %f567, %f574;
	fma.rn.f32 	%f576, %f560, %f568, %f575;
	fma.rn.f32 	%f577, %f561, %f569, %f576;
	ld.shared.f32 	%f578, [%r21+4088];
	ld.shared.f32 	%f579, [%r21+4340];
	ld.shared.f32 	%f580, [%r21+4592];
	ld.shared.f32 	%f581, [%r21+4844];
	ld.shared.f32 	%f582, [%r21+5096];
	ld.shared.f32 	%f583, [%r21+5348];
	ld.shared.f32 	%f584, [%r21+5600];
	ld.shared.f32 	%f585, [%r21+5852];
	ld.shared.f32 	%f586, [%r22+200];
	ld.shared.f32 	%f587, [%r22+212];
	ld.shared.f32 	%f588, [%r22+224];
	ld.shared.f32 	%f589, [%r22+236];
	ld.shared.f32 	%f590, [%r22+248];
	ld.shared.f32 	%f591, [%r22+260];
	ld.shared.f32 	%f592, [%r22+272];
	ld.shared.f32 	%f593, [%r22+284];
	fma.rn.f32 	%f594, %f578, %f586, %f577;
	fma.rn.f32 	%f595, %f579, %f587, %f594;
	fma.rn.f32 	%f596, %f580, %f588, %f595;
	fma.rn.f32 	%f597, %f581, %f589, %f596;
	fma.rn.f32 	%f598, %f582, %f590, %f597;
	fma.rn.f32 	%f599, %f583, %f591, %f598;
	fma.rn.f32 	%f600, %f584, %f592, %f599;
	fma.rn.f32 	%f601, %f585, %f593, %f600;
	ld.shared.f32 	%f602, [%r21+6048];
	ld.shared.f32 	%f603, [%r21+6300];
	ld.shared.f32 	%f604, [%r21+6552];
	ld.shared.f32 	%f605, [%r21+6804];
	ld.shared.f32 	%f606, [%r21+7056];
	ld.shared.f32 	%f607, [%r21+7308];
	ld.shared.f32 	%f608, [%r21+7560];
	ld.shared.f32 	%f609, [%r21+7812];
	ld.shared.f32 	%f610, [%r22+288];
	ld.shared.f32 	%f611, [%r22+300];
	ld.shared.f32 	%f612, [%r22+312];
	ld.shared.f32 	%f613, [%r22+324];
	ld.shared.f32 	%f614, [%r22+336];
	ld.shared.f32 	%f615, [%r22+348];
	ld.shared.f32 	%f616, [%r22+360];
	ld.shared.f32 	%f617, [%r22+372];
	fma.rn.f32 	%f618, %f602, %f610, %f601;
	fma.rn.f32 	%f619, %f603, %f611, %f618;
	fma.rn.f32 	%f620, %f604, %f612, %f619;
	fma.rn.f32 	%f621, %f605, %f613, %f620;
	fma.rn.f32 	%f622, %f606, %f614, %f621;
	fma.rn.f32 	%f623, %f607, %f615, %f622;
	fma.rn.f32 	%f624, %f608, %f616, %f623;
	fma.rn.f32 	%f625, %f609, %f617, %f624;
	ld.shared.f32 	%f626, [%r21+6076];
	ld.shared.f32 	%f627, [%r21+6328];
	ld.shared.f32 	%f628, [%r21+6580];
	ld.shared.f32 	%f629, [%r21+6832];
	ld.shared.f32 	%f630, [%r21+7084];
	ld.shared.f32 	%f631, [%r21+7336];
	ld.shared.f32 	%f632, [%r21+7588];
	ld.shared.f32 	%f633, [%r21+7840];
	ld.shared.f32 	%f634, [%r22+292];
	ld.shared.f32 	%f635, [%r22+304];
	ld.shared.f32 	%f636, [%r22+316];
	ld.shared.f32 	%f637, [%r22+328];
	ld.shared.f32 	%f638, [%r22+340];
	ld.shared.f32 	%f639, [%r22+352];
	ld.shared.f32 	%f640, [%r22+364];
	ld.shared.f32 	%f641, [%r22+376];
	fma.rn.f32 	%f642, %f626, %f634, %f625;
	fma.rn.f32 	%f643, %f627, %f635, %f642;
	fma.rn.f32 	%f644, %f628, %f636, %f643;
	fma.rn.f32 	%f645, %f629, %f637, %f644;
	fma.rn.f32 	%f646, %f630, %f638, %f645;
	fma.rn.f32 	%f647, %f631, %f639, %f646;
	fma.rn.f32 	%f648, %f632, %f640, %f647;
	fma.rn.f32 	%f649, %f633, %f641, %f648;
	ld.shared.f32 	%f650, [%r21+6104];
	ld.shared.f32 	%f651, [%r21+6356];
	ld.shared.f32 	%f652, [%r21+6608];
	ld.shared.f32 	%f653, [%r21+6860];
	ld.shared.f32 	%f654, [%r21+7112];
	ld.shared.f32 	%f655, [%r21+7364];
	ld.shared.f32 	%f656, [%r21+7616];
	ld.shared.f32 	%f657, [%r21+7868];
	ld.shared.f32 	%f658, [%r22+296];
	ld.shared.f32 	%f659, [%r22+308];
	ld.shared.f32 	%f660, [%r22+320];
	ld.shared.f32 	%f661, [%r22+332];
	ld.shared.f32 	%f662, [%r22+344];
	ld.shared.f32 	%f663, [%r22+356];
	ld.shared.f32 	%f664, [%r22+368];
	ld.shared.f32 	%f665, [%r22+380];
	fma.rn.f32 	%f666, %f650, %f658, %f649;
	fma.rn.f32 	%f667, %f651, %f659, %f666;
	fma.rn.f32 	%f668, %f652, %f660, %f667;
	fma.rn.f32 	%f669, %f653, %f661, %f668;
	fma.rn.f32 	%f670, %f654, %f662, %f669;
	fma.rn.f32 	%f671, %f655, %f663, %f670;
	fma.rn.f32 	%f672, %f656, %f664, %f671;
	fma.rn.f32 	%f47, %f657, %f665, %f672;
	bar.sync 	0;
	mov.f32 	%f995, 0f00000000;
	@%p138 bra 	$L__BB0_75;
	mad.lo.s32 	%r219, %r235, 1568, %r35;
	mul.wide.u32 	%rd79, %r219, 4;
	add.s64 	%rd80, %rd2, %rd79;
	ld.global.nc.f32 	%f995, [%rd80];
$L__BB0_75:
	st.shared.f32 	[%r6], %f995;
	mov.f32 	%f996, 0f00000000;
	@%p139 bra 	$L__BB0_77;
	mad.lo.s32 	%r220, %r235, 1568, %r36;
	mul.wide.u32 	%rd81, %r220, 4;
	add.s64 	%rd82, %rd2, %rd81;
	ld.global.nc.f32 	%f996, [%rd82];
$L__BB0_77:
	st.shared.f32 	[%r6+4], %f996;
	mov.f32 	%f997, 0f00000000;
	@%p140 bra 	$L__BB0_79;
	mad.lo.s32 	%r221, %r235, 1568, %r37;
	mul.wide.u32 	%rd83, %r221, 4;
	add.s64 	%rd84, %rd2, %rd83;
	ld.global.nc.f32 	%f997, [%rd84];
$L__BB0_79:
	st.shared.f32 	[%r6+8], %f997;
	mov.f32 	%f998, 0f00000000;
	@%p141 bra 	$L__BB0_81;
	mad.lo.s32 	%r222, %r235, 1568, %r38;
	mul.wide.u32 	%rd85, %r222, 4;
	add.s64 	%rd86, %rd2, %rd85;
	ld.global.nc.f32 	%f998, [%rd86];
$L__BB0_81:
	st.shared.f32 	[%r6+12], %f998;
	mov.f32 	%f999, 0f00000000;
	@%p142 bra 	$L__BB0_83;
	mad.lo.s32 	%r223, %r235, 1568, %r39;
	mul.wide.u32 	%rd87, %r223, 4;
	add.s64 	%rd88, %rd2, %rd87;
	ld.global.nc.f32 	%f999, [%rd88];
$L__BB0_83:
	st.shared.f32 	[%r6+16], %f999;
	mov.f32 	%f1000, 0f00000000;
	@%p143 bra 	$L__BB0_85;
	mad.lo.s32 	%r224, %r235, 1568, %r40;
	mul.wide.u32 	%rd89, %r224, 4;
	add.s64 	%rd90, %rd2, %rd89;
	ld.global.nc.f32 	%f1000, [%rd90];
$L__BB0_85:
	st.shared.f32 	[%r6+20], %f1000;
	@%p23 bra 	$L__BB0_89;
	mov.f32 	%f1001, 0f00000000;
	@%p144 bra 	$L__BB0_88;
	mad.lo.s32 	%r225, %r235, 1568, %r30;
	add.s32 	%r226, %r225, 1;
	mul.wide.u32 	%rd91, %r226, 4;
	add.s64 	%rd92, %rd2, %rd91;
	ld.global.nc.f32 	%f1001, [%rd92];
$L__BB0_88:
	st.shared.f32 	[%r6+24], %f1001;
$L__BB0_89:
	@%p24 bra 	$L__BB0_93;
	mov.f32 	%f1002, 0f00000000;
	@%p145 bra 	$L__BB0_92;
	mad.lo.s32 	%r227, %r235, 1568, %r41;
	mul.wide.u32 	%rd93, %r227, 4;
	add.s64 	%rd94, %rd2, %rd93;
	ld.global.nc.f32 	%f1002, [%rd94];
$L__BB0_92:
	st.shared.f32 	[%r6+28], %f1002;
$L__BB0_93:
	@%p25 bra 	$L__BB0_97;
	mov.f32 	%f1003, 0f00000000;
	@%p146 bra 	$L__BB0_96;
	mad.lo.s32 	%r228, %r235, 1568, %r42;
	mul.wide.u32 	%rd95, %r228, 4;
	add.s64 	%rd96, %rd2, %rd95;
	ld.global.nc.f32 	%f1003, [%rd96];
$L__BB0_96:
	st.shared.f32 	[%r6+32], %f1003;
$L__BB0_97:
	@%p26 bra 	$L__BB0_101;
	mov.f32 	%f1004, 0f00000000;
	@%p147 bra 	$L__BB0_100;
	mad.lo.s32 	%r229, %r235, 1568, %r43;
	mul.wide.u32 	%rd97, %r229, 4;
	add.s64 	%rd98, %rd2, %rd97;
	ld.global.nc.f32 	%f1004, [%rd98];
$L__BB0_100:
	st.shared.f32 	[%r6+36], %f1004;
$L__BB0_101:
	@%p27 bra 	$L__BB0_105;
	mov.f32 	%f1005, 0f00000000;
	@%p148 bra 	$L__BB0_104;
	mad.lo.s32 	%r230, %r235, 1568, %r34;
	add.s32 	%r231, %r230, 1;
	mul.wide.u32 	%rd99, %r231, 4;
	add.s64 	%rd100, %rd2, %rd99;
	ld.global.nc.f32 	%f1005, [%rd100];
$L__BB0_104:
	st.shared.f32 	[%r6+40], %f1005;
$L__BB0_105:
	@%p28 bra 	$L__BB0_107;
	ld.global.nc.f32 	%f683, [%rd3+8];
	st.shared.f32 	[%r19], %f683;
$L__BB0_107:
	@%p29 bra 	$L__BB0_109;
	ld.global.nc.f32 	%f684, [%rd3+20];
	st.shared.f32 	[%r19+4], %f684;
$L__BB0_109:
	bar.sync 	0;
	ld.shared.f32 	%f685, [%r21];
	ld.shared.f32 	%f686, [%r21+252];
	ld.shared.f32 	%f687, [%r21+504];
	ld.shared.f32 	%f688, [%r21+756];
	ld.shared.f32 	%f689, [%r21+1008];
	ld.shared.f32 	%f690, [%r21+1260];
	ld.shared.f32 	%f691, [%r21+1512];
	ld.shared.f32 	%f692, [%r21+1764];
	ld.shared.f32 	%f693, [%r22];
	ld.shared.f32 	%f694, [%r22+12];
	ld.shared.f32 	%f695, [%r22+24];
	ld.shared.f32 	%f696, [%r22+36];
	ld.shared.f32 	%f697, [%r22+48];
	ld.shared.f32 	%f698, [%r22+60];
	ld.shared.f32 	%f699, [%r22+72];
	ld.shared.f32 	%f700, [%r22+84];
	fma.rn.f32 	%f701, %f685, %f693, %f47;
	fma.rn.f32 	%f702, %f686, %f694, %f701;
	fma.rn.f32 	%f703, %f687, %f695, %f702;
	fma.rn.f32 	%f704, %f688, %f696, %f703;
	fma.rn.f32 	%f705, %f689, %f697, %f704;
	fma.rn.f32 	%f706, %f690, %f698, %f705;
	fma.rn.f32 	%f707, %f691, %f699, %f706;
	fma.rn.f32 	%f708, %f692, %f700, %f707;
	ld.shared.f32 	%f709, [%r21+28];
	ld.shared.f32 	%f710, [%r21+280];
	ld.shared.f32 	%f711, [%r21+532];
	ld.shared.f32 	%f712, [%r21+784];
	ld.shared.f32 	%f713, [%r21+1036];
	ld.shared.f32 	%f714, [%r21+1288];
	ld.shared.f32 	%f715, [%r21+1540];
	ld.shared.f32 	%f716, [%r21+1792];
	ld.shared.f32 	%f717, [%r22+4];
	ld.shared.f32 	%f718, [%r22+16];
	ld.shared.f32 	%f719, [%r22+28];
	ld.shared.f32 	%f720, [%r22+40];
	ld.shared.f32 	%f721, [%r22+52];
	ld.shared.f32 	%f722, [%r22+64];
	ld.shared.f32 	%f723, [%r22+76];
	ld.shared.f32 	%f724, [%r22+88];
	fma.rn.f32 	%f725, %f709, %f717, %f708;
	fma.rn.f32 	%f726, %f710, %f718, %f725;
	fma.rn.f32 	%f727, %f711, %f719, %f726;
	fma.rn.f32 	%f728, %f712, %f720, %f727;
	fma.rn.f32 	%f729, %f713, %f721, %f728;
	fma.rn.f32 	%f730, %f714, %f722, %f729;
	fma.rn.f32 	%f731, %f715, %f723, %f730;
	fma.rn.f32 	%f732, %f716, %f724, %f731;
	ld.shared.f32 	%f733, [%r21+56];
	ld.shared.f32 	%f734, [%r21+308];
	ld.shared.f32 	%f735, [%r21+560];
	ld.shared.f32 	%f736, [%r21+812];
	ld.shared.f32 	%f737, [%r21+1064];
	ld.shared.f32 	%f738, [%r21+1316];
	ld.shared.f32 	%f739, [%r21+1568];
	ld.shared.f32 	%f740, [%r21+1820];
	ld.shared.f32 	%f741, [%r22+8];
	ld.shared.f32 	%f742, [%r22+20];
	ld.shared.f32 	%f743, [%r22+32];
	ld.shared.f32 	%f744, [%r22+44];
	ld.shared.f32 	%f745, [%r22+56];
	ld.shared.f32 	%f746, [%r22+68];
	ld.shared.f32 	%f747, [%r22+80];
	ld.shared.f32 	%f748, [%r22+92];
	fma.rn.f32 	%f749, %f733, %f741, %f732;
	fma.rn.f32 	%f750, %f734, %f742, %f749;
	fma.rn.f32 	%f751, %f735, %f743, %f750;
	fma.rn.f32 	%f752, %f736, %f744, %f751;
	fma.rn.f32 	%f753, %f737, %f745, %f752;
	fma.rn.f32 	%f754, %f738, %f746, %f753;
	fma.rn.f32 	%f755, %f739, %f747, %f754;
	fma.rn.f32 	%f756, %f740, %f748, %f755;
	ld.shared.f32 	%f757, [%r21+2016];
	ld.shared.f32 	%f758, [%r21+2268];
	ld.shared.f32 	%f759, [%r21+2520];
	ld.shared.f32 	%f760, [%r21+2772];
	ld.shared.f32 	%f761, [%r21+3024];
	ld.shared.f32 	%f762, [%r21+3276];
	ld.shared.f32 	%f763, [%r21+3528];
	ld.shared.f32 	%f764, [%r21+3780];
	ld.shared.f32 	%f765, [%r22+96];
	ld.shared.f32 	%f766, [%r22+108];
	ld.shared.f32 	%f767, [%r22+120];
	ld.shared.f32 	%f768, [%r22+132];
	ld.shared.f32 	%f769, [%r22+144];
	ld.shared.f32 	%f770, [%r22+156];
	ld.shared.f32 	%f771, [%r22+168];
	ld.shared.f32 	%f772, [%r22+180];
	fma.rn.f32 	%f773, %f757, %f765, %f756;
	fma.rn.f32 	%f774, %f758, %f766, %f773;
	fma.rn.f32 	%f775, %f759, %f767, %f774;
	fma.rn.f32 	%f776, %f760, %f768, %f775;
	fma.rn.f32 	%f777, %f761, %f769, %f776;
	fma.rn.f32 	%f778, %f762, %f770, %f777;
	fma.rn.f32 	%f779, %f763, %f771, %f778;
	fma.rn.f32 	%f780, %f764, %f772, %f779;
	ld.shared.f32 	%f781, [%r21+2044];
	ld.shared.f32 	%f782, [%r21+2296];
	ld.shared.f32 	%f783, [%r21+2548];
	ld.shared.f32 	%f784, [%r21+2800];
	ld.shared.f32 	%f785, [%r21+3052];
	ld.shared.f32 	%f786, [%r21+3304];
	ld.shared.f32 	%f787, [%r21+3556];
	ld.shared.f32 	%f788, [%r21+3808];
	ld.shared.f32 	%f789, [%r22+100];
	ld.shared.f32 	%f790, [%r22+112];
	ld.shared.f32 	%f791, [%r22+124];
	ld.shared.f32 	%f792, [%r22+136];
	ld.shared.f32 	%f793, [%r22+148];
	ld.shared.f32 	%f794, [%r22+160];
	ld.shared.f32 	%f795, [%r22+172];
	ld.shared.f32 	%f796, [%r22+184];
	fma.rn.f32 	%f797, %f781, %f789, %f780;
	fma.rn.f32 	%f798, %f782, %f790, %f797;
	fma.rn.f32 	%f799, %f783, %f791, %f798;
	fma.rn.f32 	%f800, %f784, %f792, %f799;
	fma.rn.f32 	%f801, %f785, %f793, %f800;
	fma.rn.f32 	%f802, %f786, %f794, %f801;
	fma.rn.f32 	%f803, %f787, %f795, %f802;
	fma.rn.f32 	%f804, %f788, %f796, %f803;
	ld.shared.f32 	%f805, [%r21+2072];
	ld.shared.f32 	%f806, [%r21+2324];
	ld.shared.f32 	%f807, [%r21+2576];
	ld.shared.f32 	%f808, [%r21+2828];
	ld.shared.f32 	%f809, [%r21+3080];
	ld.shared.f32 	%f810, [%r21+3332];
	ld.shared.f32 	%f811, [%r21+3584];
	ld.shared.f32 	%f812, [%r21+3836];
	ld.shared.f32 	%f813, [%r22+104];
	ld.shared.f32 	%f814, [%r22+116];
	ld.shared.f32 	%f815, [%r22+128];
	ld.shared.f32 	%f816, [%r22+140];
	ld.shared.f32 	%f817, [%r22+152];
	ld.shared.f32 	%f818, [%r22+164];
	ld.shared.f32 	%f819, [%r22+176];
	ld.shared.f32 	%f820, [%r22+188];
	fma.rn.f32 	%f821, %f805, %f813, %f804;
	fma.rn.f32 	%f822, %f806, %f814, %f821;
	fma.rn.f32 	%f823, %f807, %f815, %f822;
	fma.rn.f32 	%f824, %f808, %f816, %f823;
	fma.rn.f32 	%f825, %f809, %f817, %f824;
	fma.rn.f32 	%f826, %f810, %f818, %f825;
	fma.rn.f32 	%f827, %f811, %f819, %f826;
	fma.rn.f32 	%f828, %f812, %f820, %f827;
	ld.shared.f32 	%f829, [%r21+4032];
	ld.shared.f32 	%f830, [%r21+4284];
	ld.shared.f32 	%f831, [%r21+4536];
	ld.shared.f32 	%f832, [%r21+4788];
	ld.shared.f32 	%f833, [%r21+5040];
	ld.shared.f32 	%f834, [%r21+5292];
	ld.shared.f32 	%f835, [%r21+5544];
	ld.shared.f32 	%f836, [%r21+5796];
	ld.shared.f32 	%f837, [%r22+192];
	ld.shared.f32 	%f838, [%r22+204];
	ld.shared.f32 	%f839, [%r22+216];
	ld.shared.f32 	%f840, [%r22+228];
	ld.shared.f32 	%f841, [%r22+240];
	ld.shared.f32 	%f842, [%r22+252];
	ld.shared.f32 	%f843, [%r22+264];
	ld.shared.f32 	%f844, [%r22+276];
	fma.rn.f32 	%f845, %f829, %f837, %f828;
	fma.rn.f32 	%f846, %f830, %f838, %f845;
	fma.rn.f32 	%f847, %f831, %f839, %f846;
	fma.rn.f32 	%f848, %f832, %f840, %f847;
	fma.rn.f32 	%f849, %f833, %f841, %f848;
	fma.rn.f32 	%f850, %f834, %f842, %f849;
	fma.rn.f32 	%f851, %f835, %f843, %f850;
	fma.rn.f32 	%f852, %f836, %f844, %f851;
	ld.shared.f32 	%f853, [%r21+4060];
	ld.shared.f32 	%f854, [%r21+4312];
	ld.shared.f32 	%f855, [%r21+4564];
	ld.shared.f32 	%f856, [%r21+4816];
	ld.shared.f32 	%f857, [%r21+5068];
	ld.shared.f32 	%f858, [%r21+5320];
	ld.shared.f32 	%f859, [%r21+5572];
	ld.shared.f32 	%f860, [%r21+5824];
	ld.shared.f32 	%f861, [%r22+196];
	ld.shared.f32 	%f862, [%r22+208];
	ld.shared.f32 	%f863, [%r22+220];
	ld.shared.f32 	%f864, [%r22+232];
	ld.shared.f32 	%f865, [%r22+244];
	ld.shared.f32 	%f866, [%r22+256];
	ld.shared.f32 	%f867, [%r22+268];
	ld.shared.f32 	%f868, [%r22+280];
	fma.rn.f32 	%f869, %f853, %f861, %f852;
	fma.rn.f32 	%f870, %f854, %f862, %f869;
	fma.rn.f32 	%f871, %f855, %f863, %f870;
	fma.rn.f32 	%f872, %f856, %f864, %f871;
	fma.rn.f32 	%f873, %f857, %f865, %f872;
	fma.rn.f32 	%f874, %f858, %f866, %f873;
	fma.rn.f32 	%f875, %f859, %f867, %f874;
	fma.rn.f32 	%f876, %f860, %f868, %f875;
	ld.shared.f32 	%f877, [%r21+4088];
	ld.shared.f32 	%f878, [%r21+4340];
	ld.shared.f32 	%f879, [%r21+4592];
	ld.shared.f32 	%f880, [%r21+4844];
	ld.shared.f32 	%f881, [%r21+5096];
	ld.shared.f32 	%f882, [%r21+5348];
	ld.shared.f32 	%f883, [%r21+5600];
	ld.shared.f32 	%f884, [%r21+5852];
	ld.shared.f32 	%f885, [%r22+200];
	ld.shared.f32 	%f886, [%r22+212];
	ld.shared.f32 	%f887, [%r22+224];
	ld.shared.f32 	%f888, [%r22+236];
	ld.shared.f32 	%f889, [%r22+248];
	ld.shared.f32 	%f890, [%r22+260];
	ld.shared.f32 	%f891, [%r22+272];
	ld.shared.f32 	%f892, [%r22+284];
	fma.rn.f32 	%f893, %f877, %f885, %f876;
	fma.rn.f32 	%f894, %f878, %f886, %f893;
	fma.rn.f32 	%f895, %f879, %f887, %f894;
	fma.rn.f32 	%f896, %f880, %f888, %f895;
	fma.rn.f32 	%f897, %f881, %f889, %f896;
	fma.rn.f32 	%f898, %f882, %f890, %f897;
	fma.rn.f32 	%f899, %f883, %f891, %f898;
	fma.rn.f32 	%f900, %f884, %f892, %f899;
	ld.shared.f32 	%f901, [%r21+6048];
	ld.shared.f32 	%f902, [%r21+6300];
	ld.shared.f32 	%f903, [%r21+6552];
	ld.shared.f32 	%f904, [%r21+6804];
	ld.shared.f32 	%f905, [%r21+7056];
	ld.shared.f32 	%f906, [%r21+7308];
	ld.shared.f32 	%f907, [%r21+7560];
	ld.shared.f32 	%f908, [%r21+7812];
	ld.shared.f32 	%f909, [%r22+288];
	ld.shared.f32 	%f910, [%r22+300];
	ld.shared.f32 	%f911, [%r22+312];
	ld.shared.f32 	%f912, [%r22+324];
	ld.shared.f32 	%f913, [%r22+336];
	ld.shared.f32 	%f914, [%r22+348];
	ld.shared.f32 	%f915, [%r22+360];
	ld.shared.f32 	%f916, [%r22+372];
	fma.rn.f32 	%f917, %f901, %f909, %f900;
	fma.rn.f32 	%f918, %f902, %f910, %f917;
	fma.rn.f32 	%f919, %f903, %f911, %f918;
	fma.rn.f32 	%f920, %f904, %f912, %f919;
	fma.rn.f32 	%f921, %f905, %f913, %f920;
	fma.rn.f32 	%f922, %f906, %f914, %f921;
	fma.rn.f32 	%f923, %f907, %f915, %f922;
	fma.rn.f32 	%f924, %f908, %f916, %f923;
	ld.shared.f32 	%f925, [%r21+6076];
	ld.shared.f32 	%f926, [%r21+6328];
	ld.shared.f32 	%f927, [%r21+6580];
	ld.shared.f32 	%f928, [%r21+6832];
	ld.shared.f32 	%f929, [%r21+7084];
	ld.shared.f32 	%f930, [%r21+7336];
	ld.shared.f32 	%f931, [%r21+7588];
	ld.shared.f32 	%f932, [%r21+7840];
	ld.shared.f32 	%f933, [%r22+292];
	ld.shared.f32 	%f934, [%r22+304];
	ld.shared.f32 	%f935, [%r22+316];
	ld.shared.f32 	%f936, [%r22+328];
	ld.shared.f32 	%f937, [%r22+340];
	ld.shared.f32 	%f938, [%r22+352];
	ld.shared.f32 	%f939, [%r22+364];
	ld.shared.f32 	%f940, [%r22+376];
	fma.rn.f32 	%f941, %f925, %f933, %f924;
	fma.rn.f32 	%f942, %f926, %f934, %f941;
	fma.rn.f32 	%f943, %f927, %f935, %f942;
	fma.rn.f32 	%f944, %f928, %f936, %f943;
	fma.rn.f32 	%f945, %f929, %f937, %f944;
	fma.rn.f32 	%f946, %f930, %f938, %f945;
	fma.rn.f32 	%f947, %f931, %f939, %f946;
	fma.rn.f32 	%f948, %f932, %f940, %f947;
	ld.shared.f32 	%f949, [%r21+6104];
	ld.shared.f32 	%f950, [%r21+6356];
	ld.shared.f32 	%f951, [%r21+6608];
	ld.shared.f32 	%f952, [%r21+6860];
	ld.shared.f32 	%f953, [%r21+7112];
	ld.shared.f32 	%f954, [%r21+7364];
	ld.shared.f32 	%f955, [%r21+7616];
	ld.shared.f32 	%f956, [%r21+7868];
	ld.shared.f32 	%f957, [%r22+296];
	ld.shared.f32 	%f958, [%r22+308];
	ld.shared.f32 	%f959, [%r22+320];
	ld.shared.f32 	%f960, [%r22+332];
	ld.shared.f32 	%f961, [%r22+344];
	ld.shared.f32 	%f962, [%r22+356];
	ld.shared.f32 	%f963, [%r22+368];
	ld.shared.f32 	%f964, [%r22+380];
	fma.rn.f32 	%f965, %f949, %f957, %f948;
	fma.rn.f32 	%f966, %f950, %f958, %f965;
	fma.rn.f32 	%f967, %f951, %f959, %f966;
	fma.rn.f32 	%f968, %f952, %f960, %f967;
	fma.rn.f32 	%f969, %f953, %f961, %f968;
	fma.rn.f32 	%f970, %f954, %f962, %f969;
	fma.rn.f32 	%f971, %f955, %f963, %f970;
	fma.rn.f32 	%f972, %f956, %f964, %f971;
	add.s32 	%r235, %r235, 1;
	setp.ne.s32 	%p149, %r235, 3;
	@%p149 bra 	$L__BB0_1;
	cvta.to.global.u64 	%rd101, %rd4;
	mad.lo.s32 	%r232, %r57, 49, %r1;
	mad.lo.s32 	%r233, %r17, 196, %r232;
	add.s32 	%r234, %r233, %r20;
	mul.wide.u32 	%rd102, %r234, 4;
	add.s64 	%rd103, %rd101, %rd102;
	st.global.f32 	[%rd103], %f972;
	ret;

}
	// .globl	_Z6conv2dPfPKfS_
.visible .entry _Z6conv2dPfPKfS_(
	.param .u64 .ptr .align 1 _Z6conv2dPfPKfS__param_0,
	.param .u64 .ptr .align 1 _Z6conv2dPfPKfS__param_1,
	.param .u64 .ptr .align 1 _Z6conv2dPfPKfS__param_2
)
{
	.reg .pred 	%p<23>;
	.reg .b16 	%rs<33>;
	.reg .b32 	%r<298>;
	.reg .b32 	%f<448>;
	.reg .b64 	%rd<139>;

	ld.param.u64 	%rd4, [_Z6conv2dPfPKfS__param_0];
	ld.param.u64 	%rd2, [_Z6conv2dPfPKfS__param_1];
	ld.param.u64 	%rd3, [_Z6conv2dPfPKfS__param_2];
	cvta.to.global.u64 	%rd1, %rd4;
	mov.u32 	%r57, %ctaid.x;
	mul.hi.u32 	%r58, %r57, -1840700269;
	shr.u32 	%r1, %r58, 2;
	mul.lo.s32 	%r59, %r1, 7;
	sub.s32 	%r2, %r57, %r59;
	mov.u32 	%r3, %tid.x;
	shr.u32 	%r4, %r3, 6;
	and.b32  	%r5, %r3, 63;
	setp.gt.u32 	%p1, %r3, 431;
	@%p1 bra 	$L__BB1_7;
	mov.u32 	%r6, %ntid.x;
	add.s32 	%r60, %r3, %r6;
	max.u32 	%r61, %r60, 432;
	setp.lt.u32 	%p2, %r60, 432;
	selp.u32 	%r62, 1, 0, %p2;
	add.s32 	%r63, %r60, %r62;
	sub.s32 	%r64, %r61, %r63;
	div.u32 	%r65, %r64, %r6;
	add.s32 	%r7, %r65, %r62;
	and.b32  	%r66, %r7, 3;
	setp.eq.s32 	%p3, %r66, 3;
	mov.u32 	%r290, %r3;
	@%p3 bra 	$L__BB1_4;
	add.s32 	%r68, %r7, 1;
	and.b32  	%r8, %r68, 3;
	mov.b32 	%r289, 0;
	mov.u32 	%r290, %r3;
$L__BB1_3:
	.pragma "nounroll";
	shl.b32 	%r69, %r290, 2;
	mov.u32 	%r70, shared_input;
	add.s32 	%r71, %r70, %r69;
	mov.b32 	%r72, 0;
	st.shared.u32 	[%r71], %r72;
	add.s32 	%r290, %r290, %r6;
	add.s32 	%r289, %r289, 1;
	setp.ne.s32 	%p4, %r289, %r8;
	@%p4 bra 	$L__BB1_3;
$L__BB1_4:
	setp.lt.u32 	%p5, %r7, 3;
	@%p5 bra 	$L__BB1_7;
	mov.u32 	%r74, shared_input;
	shl.b32 	%r77, %r6, 2;
$L__BB1_6:
	shl.b32 	%r73, %r290, 2;
	add.s32 	%r75, %r74, %r73;
	mov.b32 	%r76, 0;
	st.shared.u32 	[%r75], %r76;
	add.s32 	%r78, %r75, %r77;
	st.shared.u32 	[%r78], %r76;
	add.s32 	%r79, %r78, %r77;
	st.shared.u32 	[%r79], %r76;
	add.s32 	%r80, %r79, %r77;
	st.shared.u32 	[%r80], %r76;
	add.s32 	%r290, %r77, %r290;
	setp.lt.u32 	%p6, %r290, 432;
	@%p6 bra 	$L__BB1_6;
$L__BB1_7:
	shl.b32 	%r16, %r1, 4;
	setp.ne.s32 	%p7, %r2, 0;
	max.u32 	%r17, %r2, 1;
	add.s32 	%r18, %r17, -1;
	min.u32 	%r19, %r2, 5;
	add.s32 	%r20, %r19, 2;
	bar.sync 	0;
	@%p7 bra 	$L__BB1_17;
	sub.s32 	%r156, %r20, %r18;
	mul.lo.s32 	%r21, %r156, 7;
	mul.lo.s32 	%r22, %r18, 7;
	mul.lo.s32 	%r157, %r19, 7;
	sub.s32 	%r158, %r157, %r5;
	mad.lo.s32 	%r159, %r17, -7, %r158;
	add.s32 	%r23, %r159, 20;
	and.b32  	%r24, %r23, 192;
	cvt.u16.u32 	%rs17, %r5;
	mul.lo.s16 	%rs18, %rs17, 37;
	shr.u16 	%rs19, %rs18, 7;
	and.b16  	%rs20, %rs19, 30;
	cvt.u32.u16 	%r160, %rs20;
	add.s32 	%r25, %r5, %r160;
	or.b32  	%r26, %r5, 64;
	cvt.u16.u32 	%rs21, %r26;
	mul.lo.s16 	%rs22, %rs21, 147;
	shr.u16 	%rs23, %rs22, 9;
	cvt.u32.u16 	%r161, %rs23;
	and.b32  	%r162, %r161, 62;
	add.s32 	%r27, %r26, %r162;
	or.b32  	%r28, %r5, 128;
	cvt.u16.u32 	%rs24, %r28;
	mul.lo.s16 	%rs25, %rs24, 37;
	shr.u16 	%rs26, %rs25, 8;
	sub.s16 	%rs27, %rs24, %rs26;
	and.b16  	%rs28, %rs27, 254;
	shr.u16 	%rs29, %rs28, 1;
	add.s16 	%rs30, %rs29, %rs26;
	shr.u16 	%rs31, %rs30, 1;
	and.b16  	%rs32, %rs31, 126;
	cvt.u32.u16 	%r163, %rs32;
	add.s32 	%r29, %r28, %r163;
	mov.u32 	%r295, %r4;
$L__BB1_9:
	mov.u32 	%r48, %r295;
	setp.ge.u32 	%p15, %r5, %r21;
	@%p15 bra 	$L__BB1_16;
	setp.eq.s32 	%p16, %r24, 192;
	add.s32 	%r164, %r16, %r48;
	mad.lo.s32 	%r49, %r164, 49, %r22;
	mul.lo.s32 	%r50, %r48, 27;
	mov.u32 	%r296, %r5;
	@%p16 bra 	$L__BB1_14;
	setp.eq.s32 	%p17, %r24, 0;
	add.s32 	%r51, %r49, %r5;
	mul.wide.u32 	%rd19, %r51, 4;
	add.s64 	%rd20, %rd1, %rd19;
	ld.global.nc.f32 	%f9, [%rd20];
	add.s32 	%r165, %r50, %r25;
	shl.b32 	%r166, %r165, 2;
	mov.u32 	%r167, shared_input;
	add.s32 	%r168, %r167, %r166;
	st.shared.f32 	[%r168+40], %f9;
	mov.u32 	%r296, %r26;
	@%p17 bra 	$L__BB1_14;
	setp.eq.s32 	%p18, %r24, 64;
	add.s32 	%r169, %r51, 64;
	mul.wide.u32 	%rd21, %r169, 4;
	add.s64 	%rd22, %rd1, %rd21;
	ld.global.nc.f32 	%f10, [%rd22];
	add.s32 	%r170, %r50, %r27;
	shl.b32 	%r171, %r170, 2;
	add.s32 	%r173, %r167, %r171;
	st.shared.f32 	[%r173+40], %f10;
	mov.u32 	%r296, %r28;
	@%p18 bra 	$L__BB1_14;
	or.b32  	%r296, %r5, 192;
	add.s32 	%r174, %r51, 128;
	mul.wide.u32 	%rd23, %r174, 4;
	add.s64 	%rd24, %rd1, %rd23;
	ld.global.nc.f32 	%f11, [%rd24];
	add.s32 	%r175, %r50, %r29;
	shl.b32 	%r176, %r175, 2;
	add.s32 	%r178, %r167, %r176;
	st.shared.f32 	[%r178+40], %f11;
$L__BB1_14:
	setp.lt.u32 	%p19, %r23, 192;
	@%p19 bra 	$L__BB1_16;
$L__BB1_15:
	mul.hi.u32 	%r179, %r296, 613566757;
	sub.s32 	%r180, %r296, %r179;
	shr.u32 	%r181, %r180, 1;
	add.s32 	%r182, %r181, %r179;
	shr.u32 	%r183, %r182, 2;
	mul.lo.s32 	%r184, %r183, 7;
	sub.s32 	%r185, %r296, %r184;
	add.s32 	%r186, %r49, %r296;
	mul.wide.u32 	%rd25, %r186, 4;
	add.s64 	%rd26, %rd1, %rd25;
	ld.global.nc.f32 	%f12, [%rd26];
	add.s32 	%r187, %r50, %r185;
	mad.lo.s32 	%r188, %r183, 9, %r187;
	shl.b32 	%r189, %r188, 2;
	mov.u32 	%r190, shared_input;
	add.s32 	%r191, %r190, %r189;
	st.shared.f32 	[%r191+40], %f12;
	add.s32 	%r192, %r296, 64;
	mul.hi.u32 	%r193, %r192, 613566757;
	sub.s32 	%r194, %r192, %r193;
	shr.u32 	%r195, %r194, 1;
	add.s32 	%r196, %r195, %r193;
	shr.u32 	%r197, %r196, 2;
	mul.lo.s32 	%r198, %r197, 7;
	sub.s32 	%r199, %r192, %r198;
	add.s32 	%r200, %r186, 64;
	mul.wide.u32 	%rd27, %r200, 4;
	add.s64 	%rd28, %rd1, %rd27;
	ld.global.nc.f32 	%f13, [%rd28];
	add.s32 	%r201, %r50, %r199;
	mad.lo.s32 	%r202, %r197, 9, %r201;
	shl.b32 	%r203, %r202, 2;
	add.s32 	%r204, %r190, %r203;
	st.shared.f32 	[%r204+40], %f13;
	add.s32 	%r205, %r296, 128;
	mul.hi.u32 	%r206, %r205, 613566757;
	sub.s32 	%r207, %r205, %r206;
	shr.u32 	%r208, %r207, 1;
	add.s32 	%r209, %r208, %r206;
	shr.u32 	%r210, %r209, 2;
	mul.lo.s32 	%r211, %r210, 7;
	sub.s32 	%r212, %r205, %r211;
	add.s32 	%r213, %r186, 128;
	mul.wide.u32 	%rd29, %r213, 4;
	add.s64 	%rd30, %rd1, %rd29;
	ld.global.nc.f32 	%f14, [%rd30];
	add.s32 	%r214, %r50, %r212;
	mad.lo.s32 	%r215, %r210, 9, %r214;
	shl.b32 	%r216, %r215, 2;
	add.s32 	%r217, %r190, %r216;
	st.shared.f32 	[%r217+40], %f14;
	add.s32 	%r218, %r296, 192;
	mul.hi.u32 	%r219, %r218, 613566757;
	sub.s32 	%r220, %r218, %r219;
	shr.u32 	%r221, %r220, 1;
	add.s32 	%r222, %r221, %r219;
	shr.u32 	%r223, %r222, 2;
	mul.lo.s32 	%r224, %r223, 7;
	sub.s32 	%r225, %r218, %r224;
	add.s32 	%r226, %r186, 192;
	mul.wide.u32 	%rd31, %r226, 4;
	add.s64 	%rd32, %rd1, %rd31;
	ld.global.nc.f32 	%f15, [%rd32];
	add.s32 	%r227, %r50, %r225;
	mad.lo.s32 	%r228, %r223, 9, %r227;
	shl.b32 	%r229, %r228, 2;
	add.s32 	%r230, %r190, %r229;
	st.shared.f32 	[%r230+40], %f15;
	add.s32 	%r296, %r296, 256;
	setp.lt.u32 	%p20, %r296, %r21;
	@%p20 bra 	$L__BB1_15;
$L__BB1_16:
	add.s32 	%r295, %r48, 7;
	setp.lt.u32 	%p21, %r48, 9;
	@%p21 bra 	$L__BB1_9;
	bra.uni 	$L__BB1_26;
$L__BB1_17:
	sub.s32 	%r81, %r20, %r18;
	mul.lo.s32 	%r30, %r81, 7;
	mul.lo.s32 	%r31, %r18, 7;
	mul.lo.s32 	%r82, %r19, 7;
	sub.s32 	%r83, %r82, %r5;
	mad.lo.s32 	%r84, %r17, -7, %r83;
	add.s32 	%r32, %r84, 20;
	and.b32  	%r33, %r32, 192;
	cvt.u16.u32 	%rs1, %r5;
	mul.lo.s16 	%rs2, %rs1, 37;
	shr.u16 	%rs3, %rs2, 7;
	and.b16  	%rs4, %rs3, 30;
	cvt.u32.u16 	%r85, %rs4;
	add.s32 	%r34, %r5, %r85;
	or.b32  	%r35, %r5, 64;
	cvt.u16.u32 	%rs5, %r35;
	mul.lo.s16 	%rs6, %rs5, 147;
	shr.u16 	%rs7, %rs6, 9;
	cvt.u32.u16 	%r86, %rs7;
	and.b32  	%r87, %r86, 62;
	add.s32 	%r36, %r35, %r87;
	or.b32  	%r37, %r5, 128;
	cvt.u16.u32 	%rs8, %r37;
	mul.lo.s16 	%rs9, %rs8, 37;
	shr.u16 	%rs10, %rs9, 8;
	sub.s16 	%rs11, %rs8, %rs10;
	and.b16  	%rs12, %rs11, 254;
	shr.u16 	%rs13, %rs12, 1;
	add.s16 	%rs14, %rs13, %rs10;
	shr.u16 	%rs15, %rs14, 1;
	and.b16  	%rs16, %rs15, 126;
	cvt.u32.u16 	%r88, %rs16;
	add.s32 	%r38, %r37, %r88;
	mov.u32 	%r292, %r4;
$L__BB1_18:
	mov.u32 	%r39, %r292;
	setp.ge.u32 	%p8, %r5, %r30;
	@%p8 bra 	$L__BB1_25;
	setp.eq.s32 	%p9, %r33, 192;
	add.s32 	%r89, %r16, %r39;
	mad.lo.s32 	%r40, %r89, 49, %r31;
	mul.lo.s32 	%r41, %r39, 27;
	mov.u32 	%r293, %r5;
	@%p9 bra 	$L__BB1_23;
	setp.eq.s32 	%p10, %r33, 0;
	add.s32 	%r42, %r40, %r5;
	mul.wide.u32 	%rd5, %r42, 4;
	add.s64 	%rd6, %rd1, %rd5;
	ld.global.nc.f32 	%f2, [%rd6];
	add.s32 	%r90, %r41, %r34;
	shl.b32 	%r91, %r90, 2;
	mov.u32 	%r92, shared_input;
	add.s32 	%r93, %r92, %r91;
	st.shared.f32 	[%r93+4], %f2;
	mov.u32 	%r293, %r35;
	@%p10 bra 	$L__BB1_23;
	setp.eq.s32 	%p11, %r33, 64;
	add.s32 	%r94, %r42, 64;
	mul.wide.u32 	%rd7, %r94, 4;
	add.s64 	%rd8, %rd1, %rd7;
	ld.global.nc.f32 	%f3, [%rd8];
	add.s32 	%r95, %r41, %r36;
	shl.b32 	%r96, %r95, 2;
	add.s32 	%r98, %r92, %r96;
	st.shared.f32 	[%r98+4], %f3;
	mov.u32 	%r293, %r37;
	@%p11 bra 	$L__BB1_23;
	or.b32  	%r293, %r5, 192;
	add.s32 	%r99, %r42, 128;
	mul.wide.u32 	%rd9, %r99, 4;
	add.s64 	%rd10, %rd1, %rd9;
	ld.global.nc.f32 	%f4, [%rd10];
	add.s32 	%r100, %r41, %r38;
	shl.b32 	%r101, %r100, 2;
	add.s32 	%r103, %r92, %r101;
	st.shared.f32 	[%r103+4], %f4;
$L__BB1_23:
	setp.lt.u32 	%p12, %r32, 192;
	@%p12 bra 	$L__BB1_25;
$L__BB1_24:
	mul.hi.u32 	%r104, %r293, 613566757;
	sub.s32 	%r105, %r293, %r104;
	shr.u32 	%r106, %r105, 1;
	add.s32 	%r107, %r106, %r104;
	shr.u32 	%r108, %r107, 2;
	mul.lo.s32 	%r109, %r108, 7;
	sub.s32 	%r110, %r293, %r109;
	add.s32 	%r111, %r40, %r293;
	mul.wide.u32 	%rd11, %r111, 4;
	add.s64 	%rd12, %rd1, %rd11;
	ld.global.nc.f32 	%f5, [%rd12];
	add.s32 	%r112, %r41, %r110;
	mad.lo.s32 	%r113, %r108, 9, %r112;
	shl.b32 	%r114, %r113, 2;
	mov.u32 	%r115, shared_input;
	add.s32 	%r116, %r115, %r114;
	st.shared.f32 	[%r116+4], %f5;
	add.s32 	%r117, %r293, 64;
	mul.hi.u32 	%r118, %r117, 613566757;
	sub.s32 	%r119, %r117, %r118;
	shr.u32 	%r120, %r119, 1;
	add.s32 	%r121, %r120, %r118;
	shr.u32 	%r122, %r121, 2;
	mul.lo.s32 	%r123, %r122, 7;
	sub.s32 	%r124, %r117, %r123;
	add.s32 	%r125, %r111, 64;
	mul.wide.u32 	%rd13, %r125, 4;
	add.s64 	%rd14, %rd1, %rd13;
	ld.global.nc.f32 	%f6, [%rd14];
	add.s32 	%r126, %r41, %r124;
	mad.lo.s32 	%r127, %r122, 9, %r126;
	shl.b32 	%r128, %r127, 2;
	add.s32 	%r129, %r115, %r128;
	st.shared.f32 	[%r129+4], %f6;
	add.s32 	%r130, %r293, 128;
	mul.hi.u32 	%r131, %r130, 613566757;
	sub.s32 	%r132, %r130, %r131;
	shr.u32 	%r133, %r132, 1;
	add.s32 	%r134, %r133, %r131;
	shr.u32 	%r135, %r134, 2;
	mul.lo.s32 	%r136, %r135, 7;
	sub.s32 	%r137, %r130, %r136;
	add.s32 	%r138, %r111, 128;
	mul.wide.u32 	%rd15, %r138, 4;
	add.s64 	%rd16, %rd1, %rd15;
	ld.global.nc.f32 	%f7, [%rd16];
	add.s32 	%r139, %r41, %r137;
	mad.lo.s32 	%r140, %r135, 9, %r139;
	shl.b32 	%r141, %r140, 2;
	add.s32 	%r142, %r115, %r141;
	st.shared.f32 	[%r142+4], %f7;
	add.s32 	%r143, %r293, 192;
	mul.hi.u32 	%r144, %r143, 613566757;
	sub.s32 	%r145, %r143, %r144;
	shr.u32 	%r146, %r145, 1;
	add.s32 	%r147, %r146, %r144;
	shr.u32 	%r148, %r147, 2;
	mul.lo.s32 	%r149, %r148, 7;
	sub.s32 	%r150, %r143, %r149;
	add.s32 	%r151, %r111, 192;
	mul.wide.u32 	%rd17, %r151, 4;
	add.s64 	%rd18, %rd1, %rd17;
	ld.global.nc.f32 	%f8, [%rd18];
	add.s32 	%r152, %r41, %r150;
	mad.lo.s32 	%r153, %r148, 9, %r152;
	shl.b32 	%r154, %r153, 2;
	add.s32 	%r155, %r115, %r154;
	st.shared.f32 	[%r155+4], %f8;
	add.s32 	%r293, %r293, 256;
	setp.lt.u32 	%p13, %r293, %r30;
	@%p13 bra 	$L__BB1_24;
$L__BB1_25:
	add.s32 	%r292, %r39, 7;
	setp.lt.u32 	%p14, %r39, 9;
	@%p14 bra 	$L__BB1_18;
$L__BB1_26:
	cvta.to.global.u64 	%rd33, %rd2;
	bar.sync 	0;
	mul.lo.s32 	%r231, %r1, 9216;
	or.b32  	%r232, %r231, %r5;
	mul.wide.u32 	%rd34, %r232, 4;
	add.s64 	%rd35, %rd33, %rd34;
	ld.global.nc.f32 	%f16, [%rd35];
	ld.global.nc.f32 	%f17, [%rd35+256];
	ld.global.nc.f32 	%f18, [%rd35+512];
	ld.global.nc.f32 	%f19, [%rd35+768];
	ld.global.nc.f32 	%f20, [%rd35+1024];
	ld.global.nc.f32 	%f21, [%rd35+1280];
	ld.global.nc.f32 	%f22, [%rd35+1536];
	ld.global.nc.f32 	%f23, [%rd35+1792];
	ld.global.nc.f32 	%f24, [%rd35+2048];
	shl.b32 	%r233, %r4, 2;
	mov.u32 	%r234, shared_input;
	add.s32 	%r235, %r234, %r233;
	ld.shared.f32 	%f25, [%r235];
	fma.rn.f32 	%f26, %f25, %f16, 0f00000000;
	ld.shared.f32 	%f27, [%r235+4];
	fma.rn.f32 	%f28, %f27, %f17, %f26;
	ld.shared.f32 	%f29, [%r235+8];
	fma.rn.f32 	%f30, %f29, %f18, %f28;
	ld.shared.f32 	%f31, [%r235+36];
	fma.rn.f32 	%f32, %f31, %f19, %f30;
	ld.shared.f32 	%f33, [%r235+40];
	fma.rn.f32 	%f34, %f33, %f20, %f32;
	ld.shared.f32 	%f35, [%r235+44];
	fma.rn.f32 	%f36, %f35, %f21, %f34;
	ld.shared.f32 	%f37, [%r235+72];
	fma.rn.f32 	%f38, %f37, %f22, %f36;
	ld.shared.f32 	%f39, [%r235+76];
	fma.rn.f32 	%f40, %f39, %f23, %f38;
	ld.shared.f32 	%f41, [%r235+80];
	fma.rn.f32 	%f42, %f41, %f24, %f40;
	ld.global.nc.f32 	%f43, [%rd35+2304];
	ld.global.nc.f32 	%f44, [%rd35+2560];
	ld.global.nc.f32 	%f45, [%rd35+2816];
	ld.global.nc.f32 	%f46, [%rd35+3072];
	ld.global.nc.f32 	%f47, [%rd35+3328];
	ld.global.nc.f32 	%f48, [%rd35+3584];
	ld.global.nc.f32 	%f49, [%rd35+3840];
	add.s32 	%r236, %r232, 1024;
	mul.wide.u32 	%rd36, %r236, 4;
	add.s64 	%rd37, %rd33, %rd36;
	ld.global.nc.f32 	%f50, [%rd37];
	add.s32 	%r237, %r232, 1088;
	mul.wide.u32 	%rd38, %r237, 4;
	add.s64 	%rd39, %rd33, %rd38;
	ld.global.nc.f32 	%f51, [%rd39];
	ld.shared.f32 	%f52, [%r235+108];
	fma.rn.f32 	%f53, %f52, %f43, %f42;
	ld.shared.f32 	%f54, [%r235+112];
	fma.rn.f32 	%f55, %f54, %f44, %f53;
	ld.shared.f32 	%f56, [%r235+116];
	fma.rn.f32 	%f57, %f56, %f45, %f55;
	ld.shared.f32 	%f58, [%r235+144];
	fma.rn.f32 	%f59, %f58, %f46, %f57;
	ld.shared.f32 	%f60, [%r235+148];
	fma.rn.f32 	%f61, %f60, %f47, %f59;
	ld.shared.f32 	%f62, [%r235+152];
	fma.rn.f32 	%f63, %f62, %f48, %f61;
	ld.shared.f32 	%f64, [%r235+180];
	fma.rn.f32 	%f65, %f64, %f49, %f63;
	ld.shared.f32 	%f66, [%r235+184];
	fma.rn.f32 	%f67, %f66, %f50, %f65;
	ld.shared.f32 	%f68, [%r235+188];
	fma.rn.f32 	%f69, %f68, %f51, %f67;
	add.s32 	%r238, %r232, 1152;
	mul.wide.u32 	%rd40, %r238, 4;
	add.s64 	%rd41, %rd33, %rd40;
	ld.global.nc.f32 	%f70, [%rd41];
	ld.global.nc.f32 	%f71, [%rd41+256];
	ld.global.nc.f32 	%f72, [%rd41+512];
	ld.global.nc.f32 	%f73, [%rd41+768];
	ld.global.nc.f32 	%f74, [%rd41+1024];
	ld.global.nc.f32 	%f75, [%rd41+1280];
	ld.global.nc.f32 	%f76, [%rd41+1536];
	ld.global.nc.f32 	%f77, [%rd41+1792];
	ld.global.nc.f32 	%f78, [%rd41+2048];
	ld.shared.f32 	%f79, [%r235+216];
	fma.rn.f32 	%f80, %f79, %f70, %f69;
	ld.shared.f32 	%f81, [%r235+220];
	fma.rn.f32 	%f82, %f81, %f71, %f80;
	ld.shared.f32 	%f83, [%r235+224];
	fma.rn.f32 	%f84, %f83, %f72, %f82;
	ld.shared.f32 	%f85, [%r235+252];
	fma.rn.f32 	%f86, %f85, %f73, %f84;
	ld.shared.f32 	%f87, [%r235+256];
	fma.rn.f32 	%f88, %f87, %f74, %f86;
	ld.shared.f32 	%f89, [%r235+260];
	fma.rn.f32 	%f90, %f89, %f75, %f88;
	ld.shared.f32 	%f91, [%r235+288];
	fma.rn.f32 	%f92, %f91, %f76, %f90;
	ld.shared.f32 	%f93, [%r235+292];
	fma.rn.f32 	%f94, %f93, %f77, %f92;
	ld.shared.f32 	%f95, [%r235+296];
	fma.rn.f32 	%f96, %f95, %f78, %f94;
	add.s32 	%r239, %r232, 1728;
	mul.wide.u32 	%rd42, %r239, 4;
	add.s64 	%rd43, %rd33, %rd42;
	ld.global.nc.f32 	%f97, [%rd43];
	ld.global.nc.f32 	%f98, [%rd43+256];
	ld.global.nc.f32 	%f99, [%rd43+512];
	ld.global.nc.f32 	%f100, [%rd43+768];
	ld.global.nc.f32 	%f101, [%rd43+1024];
	add.s32 	%r240, %r232, 2048;
	mul.wide.u32 	%rd44, %r240, 4;
	add.s64 	%rd45, %rd33, %rd44;
	ld.global.nc.f32 	%f102, [%rd45];
	add.s32 	%r241, %r232, 2112;
	mul.wide.u32 	%rd46, %r241, 4;
	add.s64 	%rd47, %rd33, %rd46;
	ld.global.nc.f32 	%f103, [%rd47];
	add.s32 	%r242, %r232, 2176;
	mul.wide.u32 	%rd48, %r242, 4;
	add.s64 	%rd49, %rd33, %rd48;
	ld.global.nc.f32 	%f104, [%rd49];
	add.s32 	%r243, %r232, 2240;
	mul.wide.u32 	%rd50, %r243, 4;
	add.s64 	%rd51, %rd33, %rd50;
	ld.global.nc.f32 	%f105, [%rd51];
	ld.shared.f32 	%f106, [%r235+324];
	fma.rn.f32 	%f107, %f106, %f97, %f96;
	ld.shared.f32 	%f108, [%r235+328];
	fma.rn.f32 	%f109, %f108, %f98, %f107;
	ld.shared.f32 	%f110, [%r235+332];
	fma.rn.f32 	%f111, %f110, %f99, %f109;
	ld.shared.f32 	%f112, [%r235+360];
	fma.rn.f32 	%f113, %f112, %f100, %f111;
	ld.shared.f32 	%f114, [%r235+364];
	fma.rn.f32 	%f115, %f114, %f101, %f113;
	ld.shared.f32 	%f116, [%r235+368];
	fma.rn.f32 	%f117, %f116, %f102, %f115;
	ld.shared.f32 	%f118, [%r235+396];
	fma.rn.f32 	%f119, %f118, %f103, %f117;
	ld.shared.f32 	%f120, [%r235+400];
	fma.rn.f32 	%f121, %f120, %f104, %f119;
	ld.shared.f32 	%f122, [%r235+404];
	fma.rn.f32 	%f123, %f122, %f105, %f121;
	add.s32 	%r244, %r232, 2304;
	mul.wide.u32 	%rd52, %r244, 4;
	add.s64 	%rd53, %rd33, %rd52;
	ld.global.nc.f32 	%f124, [%rd53];
	ld.global.nc.f32 	%f125, [%rd53+256];
	ld.global.nc.f32 	%f126, [%rd53+512];
	ld.global.nc.f32 	%f127, [%rd53+768];
	ld.global.nc.f32 	%f128, [%rd53+1024];
	ld.global.nc.f32 	%f129, [%rd53+1280];
	ld.global.nc.f32 	%f130, [%rd53+1536];
	ld.global.nc.f32 	%f131, [%rd53+1792];
	ld.global.nc.f32 	%f132, [%rd53+2048];
	ld.shared.f32 	%f133, [%r235+432];
	fma.rn.f32 	%f134, %f133, %f124, %f123;
	ld.shared.f32 	%f135, [%r235+436];
	fma.rn.f32 	%f136, %f135, %f125, %f134;
	ld.shared.f32 	%f137, [%r235+440];
	fma.rn.f32 	%f138, %f137, %f126, %f136;
	ld.shared.f32 	%f139, [%r235+468];
	fma.rn.f32 	%f140, %f139, %f127, %f138;
	ld.shared.f32 	%f141, [%r235+472];
	fma.rn.f32 	%f142, %f141, %f128, %f140;
	ld.shared.f32 	%f143, [%r235+476];
	fma.rn.f32 	%f144, %f143, %f129, %f142;
	ld.shared.f32 	%f145, [%r235+504];
	fma.rn.f32 	%f146, %f145, %f130, %f144;
	ld.shared.f32 	%f147, [%r235+508];
	fma.rn.f32 	%f148, %f147, %f131, %f146;
	ld.shared.f32 	%f149, [%r235+512];
	fma.rn.f32 	%f150, %f149, %f132, %f148;
	add.s32 	%r245, %r232, 2880;
	mul.wide.u32 	%rd54, %r245, 4;
	add.s64 	%rd55, %rd33, %rd54;
	ld.global.nc.f32 	%f151, [%rd55];
	ld.global.nc.f32 	%f152, [%rd55+256];
	ld.global.nc.f32 	%f153, [%rd55+512];
	add.s32 	%r246, %r232, 3072;
	mul.wide.u32 	%rd56, %r246, 4;
	add.s64 	%rd57, %rd33, %rd56;
	ld.global.nc.f32 	%f154, [%rd57];
	add.s32 	%r247, %r232, 3136;
	mul.wide.u32 	%rd58, %r247, 4;
	add.s64 	%rd59, %rd33, %rd58;
	ld.global.nc.f32 	%f155, [%rd59];
	add.s32 	%r248, %r232, 3200;
	mul.wide.u32 	%rd60, %r248, 4;
	add.s64 	%rd61, %rd33, %rd60;
	ld.global.nc.f32 	%f156, [%rd61];
	add.s32 	%r249, %r232, 3264;
	mul.wide.u32 	%rd62, %r249, 4;
	add.s64 	%rd63, %rd33, %rd62;
	ld.global.nc.f32 	%f157, [%rd63];
	add.s32 	%r250, %r232, 3328;
	mul.wide.u32 	%rd64, %r250, 4;
	add.s64 	%rd65, %rd33, %rd64;
	ld.global.nc.f32 	%f158, [%rd65];
	add.s32 	%r251, %r232, 3392;
	mul.wide.u32 	%rd66, %r251, 4;
	add.s64 	%rd67, %rd33, %rd66;
	ld.global.nc.f32 	%f159, [%rd67];
	ld.shared.f32 	%f160, [%r235+540];
	fma.rn.f32 	%f161, %f160, %f151, %f150;
	ld.shared.f32 	%f162, [%r235+544];
	fma.rn.f32 	%f163, %f162, %f152, %f161;
	ld.shared.f32 	%f164, [%r235+548];
	fma.rn.f32 	%f165, %f164, %f153, %f163;
	ld.shared.f32 	%f166, [%r235+576];
	fma.rn.f32 	%f167, %f166, %f154, %f165;
	ld.shared.f32 	%f168, [%r235+580];
	fma.rn.f32 	%f169, %f168, %f155, %f167;
	ld.shared.f32 	%f170, [%r235+584];
	fma.rn.f32 	%f171, %f170, %f156, %f169;
	ld.shared.f32 	%f172, [%r235+612];
	fma.rn.f32 	%f173, %f172, %f157, %f171;
	ld.shared.f32 	%f174, [%r235+616];
	fma.rn.f32 	%f175, %f174, %f158, %f173;
	ld.shared.f32 	%f176, [%r235+620];
	fma.rn.f32 	%f177, %f176, %f159, %f175;
	add.s32 	%r252, %r232, 3456;
	mul.wide.u32 	%rd68, %r252, 4;
	add.s64 	%rd69, %rd33, %rd68;
	ld.global.nc.f32 	%f178, [%rd69];
	ld.global.nc.f32 	%f179, [%rd69+256];
	ld.global.nc.f32 	%f180, [%rd69+512];
	ld.global.nc.f32 	%f181, [%rd69+768];
	ld.global.nc.f32 	%f182, [%rd69+1024];
	ld.global.nc.f32 	%f183, [%rd69+1280];
	ld.global.nc.f32 	%f184, [%rd69+1536];
	ld.global.nc.f32 	%f185, [%rd69+1792];
	ld.global.nc.f32 	%f186, [%rd69+2048];
	ld.shared.f32 	%f187, [%r235+648];
	fma.rn.f32 	%f188, %f187, %f178, %f177;
	ld.shared.f32 	%f189, [%r235+652];
	fma.rn.f32 	%f190, %f189, %f179, %f188;
	ld.shared.f32 	%f191, [%r235+656];
	fma.rn.f32 	%f192, %f191, %f180, %f190;
	ld.shared.f32 	%f193, [%r235+684];
	fma.rn.f32 	%f194, %f193, %f181, %f192;
	ld.shared.f32 	%f195, [%r235+688];
	fma.rn.f32 	%f196, %f195, %f182, %f194;
	ld.shared.f32 	%f197, [%r235+692];
	fma.rn.f32 	%f198, %f197, %f183, %f196;
	ld.shared.f32 	%f199, [%r235+720];
	fma.rn.f32 	%f200, %f199, %f184, %f198;
	ld.shared.f32 	%f201, [%r235+724];
	fma.rn.f32 	%f202, %f201, %f185, %f200;
	ld.shared.f32 	%f203, [%r235+728];
	fma.rn.f32 	%f204, %f203, %f186, %f202;
	add.s32 	%r253, %r232, 4032;
	mul.wide.u32 	%rd70, %r253, 4;
	add.s64 	%rd71, %rd33, %rd70;
	ld.global.nc.f32 	%f205, [%rd71];
	add.s32 	%r254, %r232, 4096;
	mul.wide.u32 	%rd72, %r254, 4;
	add.s64 	%rd73, %rd33, %rd72;
	ld.global.nc.f32 	%f206, [%rd73];
	add.s32 	%r255, %r232, 4160;
	mul.wide.u32 	%rd74, %r255, 4;
	add.s64 	%rd75, %rd33, %rd74;
	ld.global.nc.f32 	%f207, [%rd75];
	add.s32 	%r256, %r232, 4224;
	mul.wide.u32 	%rd76, %r256, 4;
	add.s64 	%rd77, %rd33, %rd76;
	ld.global.nc.f32 	%f208, [%rd77];
	add.s32 	%r257, %r232, 4288;
	mul.wide.u32 	%rd78, %r257, 4;
	add.s64 	%rd79, %rd33, %rd78;
	ld.global.nc.f32 	%f209, [%rd79];
	add.s32 	%r258, %r232, 4352;
	mul.wide.u32 	%rd80, %r258, 4;
	add.s64 	%rd81, %rd33, %rd80;
	ld.global.nc.f32 	%f210, [%rd81];
	add.s32 	%r259, %r232, 4416;
	mul.wide.u32 	%rd82, %r259, 4;
	add.s64 	%rd83, %rd33, %rd82;
	ld.global.nc.f32 	%f211, [%rd83];
	add.s32 	%r260, %r232, 4480;
	mul.wide.u32 	%rd84, %r260, 4;
	add.s64 	%rd85, %rd33, %rd84;
	ld.global.nc.f32 	%f212, [%rd85];
	add.s32 	%r261, %r232, 4544;
	mul.wide.u32 	%rd86, %r261, 4;
	add.s64 	%rd87, %rd33, %rd86;
	ld.global.nc.f32 	%f213, [%rd87];
	ld.shared.f32 	%f214, [%r235+756];
	fma.rn.f32 	%f215, %f214, %f205, %f204;
	ld.shared.f32 	%f216, [%r235+760];
	fma.rn.f32 	%f217, %f216, %f206, %f215;
	ld.shared.f32 	%f218, [%r235+764];
	fma.rn.f32 	%f219, %f218, %f207, %f217;
	ld.shared.f32 	%f220, [%r235+792];
	fma.rn.f32 	%f221, %f220, %f208, %f219;
	ld.shared.f32 	%f222, [%r235+796];
	fma.rn.f32 	%f223, %f222, %f209, %f221;
	ld.shared.f32 	%f224, [%r235+800];
	fma.rn.f32 	%f225, %f224, %f210, %f223;
	ld.shared.f32 	%f226, [%r235+828];
	fma.rn.f32 	%f227, %f226, %f211, %f225;
	ld.shared.f32 	%f228, [%r235+832];
	fma.rn.f32 	%f229, %f228, %f212, %f227;
	ld.shared.f32 	%f230, [%r235+836];
	fma.rn.f32 	%f231, %f230, %f213, %f229;
	add.s32 	%r262, %r232, 4608;
	mul.wide.u32 	%rd88, %r262, 4;
	add.s64 	%rd89, %rd33, %rd88;
	ld.global.nc.f32 	%f232, [%rd89];
	ld.global.nc.f32 	%f233, [%rd89+256];
	ld.global.nc.f32 	%f234, [%rd89+512];
	ld.global.nc.f32 	%f235, [%rd89+768];
	ld.global.nc.f32 	%f236, [%rd89+1024];
	ld.global.nc.f32 	%f237, [%rd89+1280];
	ld.global.nc.f32 	%f238, [%rd89+1536];
	ld.global.nc.f32 	%f239, [%rd89+1792];
	add.s32 	%r263, %r232, 5120;
	mul.wide.u32 	%rd90, %r263, 4;
	add.s64 	%rd91, %rd33, %rd90;
	ld.global.nc.f32 	%f240, [%rd91];
	ld.shared.f32 	%f241, [%r235+864];
	fma.rn.f32 	%f242, %f241, %f232, %f231;
	ld.shared.f32 	%f243, [%r235+868];
	fma.rn.f32 	%f244, %f243, %f233, %f242;
	ld.shared.f32 	%f245, [%r235+872];
	fma.rn.f32 	%f246, %f245, %f234, %f244;
	ld.shared.f32 	%f247, [%r235+900];
	fma.rn.f32 	%f248, %f247, %f235, %f246;
	ld.shared.f32 	%f249, [%r235+904];
	fma.rn.f32 	%f250, %f249, %f236, %f248;
	ld.shared.f32 	%f251, [%r235+908];
	fma.rn.f32 	%f252, %f251, %f237, %f250;
	ld.shared.f32 	%f253, [%r235+936];
	fma.rn.f32 	%f254, %f253, %f238, %f252;
	ld.shared.f32 	%f255, [%r235+940];
	fma.rn.f32 	%f256, %f255, %f239, %f254;
	ld.shared.f32 	%f257, [%r235+944];
	fma.rn.f32 	%f258, %f257, %f240, %f256;
	add.s32 	%r264, %r232, 5184;
	mul.wide.u32 	%rd92, %r264, 4;
	add.s64 	%rd93, %rd33, %rd92;
	ld.global.nc.f32 	%f259, [%rd93];
	ld.global.nc.f32 	%f260, [%rd93+256];
	ld.global.nc.f32 	%f261, [%rd93+512];
	ld.global.nc.f32 	%f262, [%rd93+768];
	ld.global.nc.f32 	%f263, [%rd93+1024];
	ld.global.nc.f32 	%f264, [%rd93+1280];
	ld.global.nc.f32 	%f265, [%rd93+1536];
	ld.global.nc.f32 	%f266, [%rd93+1792];
	ld.global.nc.f32 	%f267, [%rd93+2048];
	ld.shared.f32 	%f268, [%r235+972];
	fma.rn.f32 	%f269, %f268, %f259, %f258;
	ld.shared.f32 	%f270, [%r235+976];
	fma.rn.f32 	%f271, %f270, %f260, %f269;
	ld.shared.f32 	%f272, [%r235+980];
	fma.rn.f32 	%f273, %f272, %f261, %f271;
	ld.shared.f32 	%f274, [%r235+1008];
	fma.rn.f32 	%f275, %f274, %f262, %f273;
	ld.shared.f32 	%f276, [%r235+1012];
	fma.rn.f32 	%f277, %f276, %f263, %f275;
	ld.shared.f32 	%f278, [%r235+1016];
	fma.rn.f32 	%f279, %f278, %f264, %f277;
	ld.shared.f32 	%f280, [%r235+1044];
	fma.rn.f32 	%f281, %f280, %f265, %f279;
	ld.shared.f32 	%f282, [%r235+1048];
	fma.rn.f32 	%f283, %f282, %f266, %f281;
	ld.shared.f32 	%f284, [%r235+1052];
	fma.rn.f32 	%f285, %f284, %f267, %f283;
	add.s32 	%r265, %r232, 5760;
	mul.wide.u32 	%rd94, %r265, 4;
	add.s64 	%rd95, %rd33, %rd94;
	ld.global.nc.f32 	%f286, [%rd95];
	ld.global.nc.f32 	%f287, [%rd95+256];
	ld.global.nc.f32 	%f288, [%rd95+512];
	ld.global.nc.f32 	%f289, [%rd95+768];
	ld.global.nc.f32 	%f290, [%rd95+1024];
	ld.global.nc.f32 	%f291, [%rd95+1280];
	add.s32 	%r266, %r232, 6144;
	mul.wide.u32 	%rd96, %r266, 4;
	add.s64 	%rd97, %rd33, %rd96;
	ld.global.nc.f32 	%f292, [%rd97];
	add.s32 	%r267, %r232, 6208;
	mul.wide.u32 	%rd98, %r267, 4;
	add.s64 	%rd99, %rd33, %rd98;
	ld.global.nc.f32 	%f293, [%rd99];
	add.s32 	%r268, %r232, 6272;
	mul.wide.u32 	%rd100, %r268, 4;
	add.s64 	%rd101, %rd33, %rd100;
	ld.global.nc.f32 	%f294, [%rd101];
	ld.shared.f32 	%f295, [%r235+1080];
	fma.rn.f32 	%f296, %f295, %f286, %f285;
	ld.shared.f32 	%f297, [%r235+1084];
	fma.rn.f32 	%f298, %f297, %f287, %f296;
	ld.shared.f32 	%f299, [%r235+1088];
	fma.rn.f32 	%f300, %f299, %f288, %f298;
	ld.shared.f32 	%f301, [%r235+1116];
	fma.rn.f32 	%f302, %f301, %f289, %f300;
	ld.shared.f32 	%f303, [%r235+1120];
	fma.rn.f32 	%f304, %f303, %f290, %f302;
	ld.shared.f32 	%f305, [%r235+1124];
	fma.rn.f32 	%f306, %f305, %f291, %f304;
	ld.shared.f32 	%f307, [%r235+1152];
	fma.rn.f32 	%f308, %f307, %f292, %f306;
	ld.shared.f32 	%f309, [%r235+1156];
	fma.rn.f32 	%f310, %f309, %f293, %f308;
	ld.shared.f32 	%f311, [%r235+1160];
	fma.rn.f32 	%f312, %f311, %f294, %f310;
	add.s32 	%r269, %r232, 6336;
	mul.wide.u32 	%rd102, %r269, 4;
	add.s64 	%rd103, %rd33, %rd102;
	ld.global.nc.f32 	%f313, [%rd103];
	ld.global.nc.f32 	%f314, [%rd103+256];
	ld.global.nc.f32 	%f315, [%rd103+512];
	ld.global.nc.f32 	%f316, [%rd103+768];
	ld.global.nc.f32 	%f317, [%rd103+1024];
	ld.global.nc.f32 	%f318, [%rd103+1280];
	ld.global.nc.f32 	%f319, [%rd103+1536];
	ld.global.nc.f32 	%f320, [%rd103+1792];
	ld.global.nc.f32 	%f321, [%rd103+2048];
	ld.shared.f32 	%f322, [%r235+1188];
	fma.rn.f32 	%f323, %f322, %f313, %f312;
	ld.shared.f32 	%f324, [%r235+1192];
	fma.rn.f32 	%f325, %f324, %f314, %f323;
	ld.shared.f32 	%f326, [%r235+1196];
	fma.rn.f32 	%f327, %f326, %f315, %f325;
	ld.shared.f32 	%f328, [%r235+1224];
	fma.rn.f32 	%f329, %f328, %f316, %f327;
	ld.shared.f32 	%f330, [%r235+1228];
	fma.rn.f32 	%f331, %f330, %f317, %f329;
	ld.shared.f32 	%f332, [%r235+1232];
	fma.rn.f32 	%f333, %f332, %f318, %f331;
	ld.shared.f32 	%f334, [%r235+1260];
	fma.rn.f32 	%f335, %f334, %f319, %f333;
	ld.shared.f32 	%f336, [%r235+1264];
	fma.rn.f32 	%f337, %f336, %f320, %f335;
	ld.shared.f32 	%f338, [%r235+1268];
	fma.rn.f32 	%f339, %f338, %f321, %f337;
	add.s32 	%r270, %r232, 6912;
	mul.wide.u32 	%rd104, %r270, 4;
	add.s64 	%rd105, %rd33, %rd104;
	ld.global.nc.f32 	%f340, [%rd105];
	ld.global.nc.f32 	%f341, [%rd105+256];
	ld.global.nc.f32 	%f342, [%rd105+512];
	ld.global.nc.f32 	%f343, [%rd105+768];
	add.s32 	%r271, %r232, 7168;
	mul.wide.u32 	%rd106, %r271, 4;
	add.s64 	%rd107, %rd33, %rd106;
	ld.global.nc.f32 	%f344, [%rd107];
	add.s32 	%r272, %r232, 7232;
	mul.wide.u32 	%rd108, %r272, 4;
	add.s64 	%rd109, %rd33, %rd108;
	ld.global.nc.f32 	%f345, [%rd109];
	add.s32 	%r273, %r232, 7296;
	mul.wide.u32 	%rd110, %r273, 4;
	add.s64 	%rd111, %rd33, %rd110;
	ld.global.nc.f32 	%f346, [%rd111];
	add.s32 	%r274, %r232, 7360;
	mul.wide.u32 	%rd112, %r274, 4;
	add.s64 	%rd113, %rd33, %rd112;
	ld.global.nc.f32 	%f347, [%rd113];
	add.s32 	%r275, %r232, 7424;
	mul.wide.u32 	%rd114, %r275, 4;
	add.s64 	%rd115, %rd33, %rd114;
	ld.global.nc.f32 	%f348, [%rd115];
	ld.shared.f32 	%f349, [%r235+1296];
	fma.rn.f32 	%f350, %f349, %f340, %f339;
	ld.shared.f32 	%f351, [%r235+1300];
	fma.rn.f32 	%f352, %f351, %f341, %f350;
	ld.shared.f32 	%f353, [%r235+1304];
	fma.rn.f32 	%f354, %f353, %f342, %f352;
	ld.shared.f32 	%f355, [%r235+1332];
	fma.rn.f32 	%f356, %f355, %f343, %f354;
	ld.shared.f32 	%f357, [%r235+1336];
	fma.rn.f32 	%f358, %f357, %f344, %f356;
	ld.shared.f32 	%f359, [%r235+1340];
	fma.rn.f32 	%f360, %f359, %f345, %f358;
	ld.shared.f32 	%f361, [%r235+1368];
	fma.rn.f32 	%f362, %f361, %f346, %f360;
	ld.shared.f32 	%f363, [%r235+1372];
	fma.rn.f32 	%f364, %f363, %f347, %f362;
	ld.shared.f32 	%f365, [%r235+1376];
	fma.rn.f32 	%f366, %f365, %f348, %f364;
	add.s32 	%r276, %r232, 7488;
	mul.wide.u32 	%rd116, %r276, 4;
	add.s64 	%rd117, %rd33, %rd116;
	ld.global.nc.f32 	%f367, [%rd117];
	ld.global.nc.f32 	%f368, [%rd117+256];
	ld.global.nc.f32 	%f369, [%rd117+512];
	ld.global.nc.f32 	%f370, [%rd117+768];
	ld.global.nc.f32 	%f371, [%rd117+1024];
	ld.global.nc.f32 	%f372, [%rd117+1280];
	ld.global.nc.f32 	%f373, [%rd117+1536];
	ld.global.nc.f32 	%f374, [%rd117+1792];
	ld.global.nc.f32 	%f375, [%rd117+2048];
	ld.shared.f32 	%f376, [%r235+1404];
	fma.rn.f32 	%f377, %f376, %f367, %f366;
	ld.shared.f32 	%f378, [%r235+1408];
	fma.rn.f32 	%f379, %f378, %f368, %f377;
	ld.shared.f32 	%f380, [%r235+1412];
	fma.rn.f32 	%f381, %f380, %f369, %f379;
	ld.shared.f32 	%f382, [%r235+1440];
	fma.rn.f32 	%f383, %f382, %f370, %f381;
	ld.shared.f32 	%f384, [%r235+1444];
	fma.rn.f32 	%f385, %f384, %f371, %f383;
	ld.shared.f32 	%f386, [%r235+1448];
	fma.rn.f32 	%f387, %f386, %f372, %f385;
	ld.shared.f32 	%f388, [%r235+1476];
	fma.rn.f32 	%f389, %f388, %f373, %f387;
	ld.shared.f32 	%f390, [%r235+1480];
	fma.rn.f32 	%f391, %f390, %f374, %f389;
	ld.shared.f32 	%f392, [%r235+1484];
	fma.rn.f32 	%f393, %f392, %f375, %f391;
	add.s32 	%r277, %r232, 8064;
	mul.wide.u32 	%rd118, %r277, 4;
	add.s64 	%rd119, %rd33, %rd118;
	ld.global.nc.f32 	%f394, [%rd119];
	ld.global.nc.f32 	%f395, [%rd119+256];
	add.s32 	%r278, %r232, 8192;
	mul.wide.u32 	%rd120, %r278, 4;
	add.s64 	%rd121, %rd33, %rd120;
	ld.global.nc.f32 	%f396, [%rd121];
	add.s32 	%r279, %r232, 8256;
	mul.wide.u32 	%rd122, %r279, 4;
	add.s64 	%rd123, %rd33, %rd122;
	ld.global.nc.f32 	%f397, [%rd123];
	add.s32 	%r280, %r232, 8320;
	mul.wide.u32 	%rd124, %r280, 4;
	add.s64 	%rd125, %rd33, %rd124;
	ld.global.nc.f32 	%f398, [%rd125];
	add.s32 	%r281, %r232, 8384;
	mul.wide.u32 	%rd126, %r281, 4;
	add.s64 	%rd127, %rd33, %rd126;
	ld.global.nc.f32 	%f399, [%rd127];
	add.s32 	%r282, %r232, 8448;
	mul.wide.u32 	%rd128, %r282, 4;
	add.s64 	%rd129, %rd33, %rd128;
	ld.global.nc.f32 	%f400, [%rd129];
	add.s32 	%r283, %r232, 8512;
	mul.wide.u32 	%rd130, %r283, 4;
	add.s64 	%rd131, %rd33, %rd130;
	ld.global.nc.f32 	%f401, [%rd131];
	add.s32 	%r284, %r232, 8576;
	mul.wide.u32 	%rd132, %r284, 4;
	add.s64 	%rd133, %rd33, %rd132;
	ld.global.nc.f32 	%f402, [%rd133];
	ld.shared.f32 	%f403, [%r235+1512];
	fma.rn.f32 	%f404, %f403, %f394, %f393;
	ld.shared.f32 	%f405, [%r235+1516];
	fma.rn.f32 	%f406, %f405, %f395, %f404;
	ld.shared.f32 	%f407, [%r235+1520];
	fma.rn.f32 	%f408, %f407, %f396, %f406;
	ld.shared.f32 	%f409, [%r235+1548];
	fma.rn.f32 	%f410, %f409, %f397, %f408;
	ld.shared.f32 	%f411, [%r235+1552];
	fma.rn.f32 	%f412, %f411, %f398, %f410;
	ld.shared.f32 	%f413, [%r235+1556];
	fma.rn.f32 	%f414, %f413, %f399, %f412;
	ld.shared.f32 	%f415, [%r235+1584];
	fma.rn.f32 	%f416, %f415, %f400, %f414;
	ld.shared.f32 	%f417, [%r235+1588];
	fma.rn.f32 	%f418, %f417, %f401, %f416;
	ld.shared.f32 	%f419, [%r235+1592];
	fma.rn.f32 	%f420, %f419, %f402, %f418;
	add.s32 	%r285, %r232, 8640;
	mul.wide.u32 	%rd134, %r285, 4;
	add.s64 	%rd135, %rd33, %rd134;
	ld.global.nc.f32 	%f421, [%rd135];
	ld.global.nc.f32 	%f422, [%rd135+256];
	ld.global.nc.f32 	%f423, [%rd135+512];
	ld.global.nc.f32 	%f424, [%rd135+768];
	ld.global.nc.f32 	%f425, [%rd135+1024];
	ld.global.nc.f32 	%f426, [%rd135+1280];
	ld.global.nc.f32 	%f427, [%rd135+1536];
	ld.global.nc.f32 	%f428, [%rd135+1792];
	ld.global.nc.f32 	%f429, [%rd135+2048];
	ld.shared.f32 	%f430, [%r235+1620];
	fma.rn.f32 	%f431, %f430, %f421, %f420;
	ld.shared.f32 	%f432, [%r235+1624];
	fma.rn.f32 	%f433, %f432, %f422, %f431;
	ld.shared.f32 	%f434, [%r235+1628];
	fma.rn.f32 	%f435, %f434, %f423, %f433;
	ld.shared.f32 	%f436, [%r235+1656];
	fma.rn.f32 	%f437, %f436, %f424, %f435;
	ld.shared.f32 	%f438, [%r235+1660];
	fma.rn.f32 	%f439, %f438, %f425, %f437;
	ld.shared.f32 	%f440, [%r235+1664];
	fma.rn.f32 	%f441, %f440, %f426, %f439;
	ld.shared.f32 	%f442, [%r235+1692];
	fma.rn.f32 	%f443, %f442, %f427, %f441;
	ld.shared.f32 	%f444, [%r235+1696];
	fma.rn.f32 	%f445, %f444, %f428, %f443;
	ld.shared.f32 	%f446, [%r235+1700];
	fma.rn.f32 	%f1, %f446, %f429, %f445;
	setp.gt.u32 	%p22, %r3, 447;
	@%p22 bra 	$L__BB1_28;
	mad.lo.s32 	%r286, %r2, 7, %r4;
	mad.lo.s32 	%r287, %r5, 49, %r286;
	cvta.to.global.u64 	%rd136, %rd3;
	mul.wide.u32 	%rd137, %r287, 4;
	add.s64 	%rd138, %rd136, %rd137;
	atom.global.add.f32 	%f447, [%rd138], %f1;
$L__BB1_28:
	ret;

}


// ===== COMPILED SASS (sm_100) =====

	.target	sm_100

	.elftype	@"ET_EXEC"


//--------------------- .note.nv.tkinfo           --------------------------
	.section	.note.nv.tkinfo,"",@"SHT_NOTE"
	.sectionflags	@"SHF_NOTE_NV_TKINFO"
	.tkinfo
        /*0018*/ 	.word	0x00000002
        /*0030*/ 	.string	""
        /*0030*/ 	.string	"ptxas"
        /*0030*/ 	.string	"Cuda compilation tools, release 13.0, V13.0.88"
        /*0030*/ 	.string	"Build cuda_13.0.r13.0/compiler.36424714_0"
        /*0030*/ 	.string	"-arch sm_100 -m 64 "



//--------------------- .note.nv.cuinfo           --------------------------
	.section	.note.nv.cuinfo,"",@"SHT_NOTE"
	.sectionflags	@"SHF_NOTE_NV_CUINFO"
        /*0018*/ 	.short	0x0002
        /*001a*/ 	.short	0x0064
        /*001c*/ 	.short	0x0082
	.zero		2


//--------------------- .nv.info                  --------------------------
	.section	.nv.info,"",@"SHT_CUDA_INFO"
	.align	4


	//----- nvinfo : EIATTR_REGCOUNT
	.align		4
        /*0000*/ 	.byte	0x04, 0x2f
        /*0002*/ 	.short	(.L_1 - .L_0)
	.align		4
.L_0:
        /*0004*/ 	.word	index@(default_function_kernel0)
        /*0008*/ 	.word	0x00000060


	//----- nvinfo : EIATTR_FRAME_SIZE
	.align		4
.L_1:
        /*000c*/ 	.byte	0x04, 0x11
        /*000e*/ 	.short	(.L_3 - .L_2)
	.align		4
.L_2:
        /*0010*/ 	.word	index@(default_function_kernel0)
        /*0014*/ 	.word	0x00000000


	//----- nvinfo : EIATTR_REGCOUNT
	.align		4
.L_3:
        /*0018*/ 	.byte	0x04, 0x2f
        /*001a*/ 	.short	(.L_5 - .L_4)
	.align		4
.L_4:
        /*001c*/ 	.word	index@(_Z6conv2dPfPKfS_)
        /*0020*/ 	.word	0x00000020


	//----- nvinfo : EIATTR_FRAME_SIZE
	.align		4
.L_5:
        /*0024*/ 	.byte	0x04, 0x11
        /*0026*/ 	.short	(.L_7 - .L_6)
	.align		4
.L_6:
        /*0028*/ 	.word	index@(_Z6conv2dPfPKfS_)
        /*002c*/ 	.word	0x00000000


	//----- nvinfo : EIATTR_MIN_STACK_SIZE
	.align		4
.L_7:
        /*0030*/ 	.byte	0x04, 0x12
        /*0032*/ 	.short	(.L_9 - .L_8)
	.align		4
.L_8:
        /*0034*/ 	.word	index@(_Z6conv2dPfPKfS_)
        /*0038*/ 	.word	0x00000000


	//----- nvinfo : EIATTR_MIN_STACK_SIZE
	.align		4
.L_9:
        /*003c*/ 	.byte	0x04, 0x12
        /*003e*/ 	.short	(.L_11 - .L_10)
	.align		4
.L_10:
        /*0040*/ 	.word	index@(default_function_kernel0)
        /*0044*/ 	.word	0x00000000
.L_11:


//--------------------- .nv.compat                --------------------------
	.section	.nv.compat,"",@"SHT_CUDA_COMPAT_INFO"
	.align	4
        /*0000*/ 	.byte	0x02, 0x09, 0x00, 0x00, 0x02, 0x02, 0x01, 0x00, 0x02, 0x05, 0x05, 0x00, 0x03, 0x07, 0x01, 0x01
        /*0010*/ 	.byte	0x02, 0x03, 0x00, 0x00, 0x02, 0x06, 0x01, 0x00, 0x04, 0x0b, 0x08, 0x00, 0x09, 0x00, 0x00, 0x00
        /*0020*/ 	.byte	0x00, 0x00, 0x00, 0x00


//--------------------- .nv.info._Z6conv2dPfPKfS_ --------------------------
	.section	.nv.info._Z6conv2dPfPKfS_,"",@"SHT_CUDA_INFO"
	.sectionflags	@""
	.align	4


	//----- nvinfo : EIATTR_CUDA_API_VERSION
	.align		4
        /*0000*/ 	.byte	0x04, 0x37
        /*0002*/ 	.short	(.L_13 - .L_12)
.L_12:
        /*0004*/ 	.word	0x00000082


	//----- nvinfo : EIATTR_KPARAM_INFO
	.align		4
.L_13:
        /*0008*/ 	.byte	0x04, 0x17
        /*000a*/ 	.short	(.L_15 - .L_14)
.L_14:
        /*000c*/ 	.word	0x00000000
        /*0010*/ 	.short	0x0002
        /*0012*/ 	.short	0x0010
        /*0014*/ 	.byte	0x00, 0xf5, 0x21, 0x00


	//----- nvinfo : EIATTR_KPARAM_INFO
	.align		4
.L_15:
        /*0018*/ 	.byte	0x04, 0x17
        /*001a*/ 	.short	(.L_17 - .L_16)
.L_16:
        /*001c*/ 	.word	0x00000000
        /*0020*/ 	.short	0x0001
        /*0022*/ 	.short	0x0008
        /*0024*/ 	.byte	0x00, 0xf5, 0x21, 0x00


	//----- nvinfo : EIATTR_KPARAM_INFO
	.align		4
.L_17:
        /*0028*/ 	.byte	0x04, 0x17
        /*002a*/ 	.short	(.L_19 - .L_18)
.L_18:
        /*002c*/ 	.word	0x00000000
        /*0030*/ 	.short	0x0000
        /*0032*/ 	.short	0x0000
        /*0034*/ 	.byte	0x00, 0xf5, 0x21, 0x00


	//----- nvinfo : EIATTR_SPARSE_MMA_MASK
	.align		4
.L_19:
        /*0038*/ 	.byte	0x03, 0x50
        /*003a*/ 	.short	0x0000


	//----- nvinfo : EIATTR_MAXREG_COUNT
	.align		4
        /*003c*/ 	.byte	0x03, 0x1b
        /*003e*/ 	.short	0x00ff


	//----- nvinfo : EIATTR_NUM_BARRIERS
	.align		4
        /*0040*/ 	.byte	0x02, 0x4c
        /*0042*/ 	.byte	0x01
	.zero		1


	//----- nvinfo : EIATTR_MERCURY_ISA_VERSION
	.align		4
        /*0044*/ 	.byte	0x03, 0x5f
        /*0046*/ 	.short	0x0101


	//----- nvinfo : EIATTR_VRC_CTA_INIT_COUNT
	.align		4
        /*0048*/ 	.byte	0x02, 0x4a
	.zero		1
	.zero		1


	//----- nvinfo : EIATTR_EXIT_INSTR_OFFSETS
	.align		4
        /*004c*/ 	.byte	0x04, 0x1c
        /*004e*/ 	.short	(.L_21 - .L_20)


	//   ....[0]....
.L_20:
        /*0050*/ 	.word	0x000037f0


	//   ....[1]....
        /*0054*/ 	.word	0x000038c0


	//----- nvinfo : EIATTR_CRS_STACK_SIZE
	.align		4
.L_21:
        /*0058*/ 	.byte	0x04, 0x1e
        /*005a*/ 	.short	(.L_23 - .L_22)
.L_22:
        /*005c*/ 	.word	0x00000000


	//----- nvinfo : EIATTR_CBANK_PARAM_SIZE
	.align		4
.L_23:
        /*0060*/ 	.byte	0x03, 0x19
        /*0062*/ 	.short	0x0018


	//----- nvinfo : EIATTR_PARAM_CBANK
	.align		4
        /*0064*/ 	.byte	0x04, 0x0a
        /*0066*/ 	.short	(.L_25 - .L_24)
	.align		4
.L_24:
        /*0068*/ 	.word	index@(.nv.constant0._Z6conv2dPfPKfS_)
        /*006c*/ 	.short	0x0380
        /*006e*/ 	.short	0x0018


	//----- nvinfo : EIATTR_SW_WAR
	.align		4
.L_25:
        /*0070*/ 	.byte	0x04, 0x36
        /*0072*/ 	.short	(.L_27 - .L_26)
.L_26:
        /*0074*/ 	.word	0x00000008
.L_27:


//--------------------- .nv.info.default_function_kernel0 --------------------------
	.section	.nv.info.default_function_kernel0,"",@"SHT_CUDA_INFO"
	.sectionflags	@""
	.align	4


	//----- nvinfo : EIATTR_CUDA_API_VERSION
	.align		4
        /*0000*/ 	.byte	0x04, 0x37
        /*0002*/ 	.short	(.L_29 - .L_28)
.L_28:
        /*0004*/ 	.word	0x00000082


	//----- nvinfo : EIATTR_KPARAM_INFO
	.align		4
.L_29:
        /*0008*/ 	.byte	0x04, 0x17
        /*000a*/ 	.short	(.L_31 - .L_30)
.L_30:
        /*000c*/ 	.word	0x00000000
        /*0010*/ 	.short	0x0002
        /*0012*/ 	.short	0x0010
        /*0014*/ 	.byte	0x00, 0xf5, 0x21, 0x00


	//----- nvinfo : EIATTR_KPARAM_INFO
	.align		4
.L_31:
        /*0018*/ 	.byte	0x04, 0x17
        /*001a*/ 	.short	(.L_33 - .L_32)
.L_32:
        /*001c*/ 	.word	0x00000000
        /*0020*/ 	.short	0x0001
        /*0022*/ 	.short	0x0008
        /*0024*/ 	.byte	0x00, 0xf5, 0x21, 0x00


	//----- nvinfo : EIATTR_KPARAM_INFO
	.align		4
.L_33:
        /*0028*/ 	.byte	0x04, 0x17
        /*002a*/ 	.short	(.L_35 - .L_34)
.L_34:
        /*002c*/ 	.word	0x00000000
        /*0030*/ 	.short	0x0000
        /*0032*/ 	.short	0x0000
        /*0034*/ 	.byte	0x00, 0xf5, 0x21, 0x00


	//----- nvinfo : EIATTR_SPARSE_MMA_MASK
	.align		4
.L_35:
        /*0038*/ 	.byte	0x03, 0x50
        /*003a*/ 	.short	0x0000


	//----- nvinfo : EIATTR_MAXREG_COUNT
	.align		4
        /*003c*/ 	.byte	0x03, 0x1b
        /*003e*/ 	.short	0x00ff


	//----- nvinfo : EIATTR_NUM_BARRIERS
	.align		4
        /*0040*/ 	.byte	0x02, 0x4c
        /*0042*/ 	.byte	0x01
	.zero		1


	//----- nvinfo : EIATTR_MERCURY_ISA_VERSION
	.align		4
        /*0044*/ 	.byte	0x03, 0x5f
        /*0046*/ 	.short	0x0101


	//----- nvinfo : EIATTR_VRC_CTA_INIT_COUNT
	.align		4
        /*0048*/ 	.byte	0x02, 0x4a
	.zero		1
	.zero		1


	//----- nvinfo : EIATTR_EXIT_INSTR_OFFSETS
	.align		4
        /*004c*/ 	.byte	0x04, 0x1c
        /*004e*/ 	.short	(.L_37 - .L_36)


	//   ....[0]....
.L_36:
        /*0050*/ 	.word	0x00005ec0


	//----- nvinfo : EIATTR_CRS_STACK_SIZE
	.align		4
.L_37:
        /*0054*/ 	.byte	0x04, 0x1e
        /*0056*/ 	.short	(.L_39 - .L_38)
.L_38:
        /*0058*/ 	.word	0x00000000


	//----- nvinfo : EIATTR_CBANK_PARAM_SIZE
	.align		4
.L_39:
        /*005c*/ 	.byte	0x03, 0x19
        /*005e*/ 	.short	0x0018


	//----- nvinfo : EIATTR_PARAM_CBANK
	.align		4
        /*0060*/ 	.byte	0x04, 0x0a
        /*0062*/ 	.short	(.L_41 - .L_40)
	.align		4
.L_40:
        /*0064*/ 	.word	index@(.nv.constant0.default_function_kernel0)
        /*0068*/ 	.short	0x0380
        /*006a*/ 	.short	0x0018


	//----- nvinfo : EIATTR_SW_WAR
	.align		4
.L_41:
        /*006c*/ 	.byte	0x04, 0x36
        /*006e*/ 	.short	(.L_43 - .L_42)
.L_42:
        /*0070*/ 	.word	0x00000008
.L_43:


//--------------------- .nv.callgraph             --------------------------
	.section	.nv.callgraph,"",@"SHT_CUDA_CALLGRAPH"
	.align	4
	.sectionentsize	8
	.align		4
        /*0000*/ 	.word	0x00000000
	.align		4
        /*0004*/ 	.word	0xffffffff
	.align		4
        /*0008*/ 	.word	0x00000000
	.align		4
        /*000c*/ 	.word	0xfffffffe
	.align		4
        /*0010*/ 	.word	0x00000000
	.align		4
        /*0014*/ 	.word	0xfffffffd
	.align		4
        /*0018*/ 	.word	0x00000000
	.align		4
        /*001c*/ 	.word	0xfffffffc


//--------------------- .text._Z6conv2dPfPKfS_    --------------------------
	.section	.text._Z6conv2dPfPKfS_,"ax",@progbits
	.align	128
        .global         _Z6conv2dPfPKfS_
        .type           _Z6conv2dPfPKfS_,@function
        .size           _Z6conv2dPfPKfS_,(.L_x_84 - _Z6conv2dPfPKfS_)
        .other          _Z6conv2dPfPKfS_,@"STO_CUDA_ENTRY STV_DEFAULT"
_Z6conv2dPfPKfS_:
.text._Z6conv2dPfPKfS_:
[----:B------:R-:W-:Y:S01]  /*0000*/  LDC R1, c[0x0][0x37c] ;  /* 0x0000df00ff017b82 */ /* 0x000fe20000000800 */
[----:B------:R-:W0:Y:S01]  /*0010*/  S2R R11, SR_TID.X ;  /* 0x00000000000b7919 */ /* 0x000e220000002100 */
[----:B------:R-:W-:Y:S01]  /*0020*/  BSSY.RECONVERGENT B0, `(.L_x_0) ;  /* 0x0000045000007945 */ /* 0x000fe20003800200 */
[----:B------:R-:W1:Y:S01]  /*0030*/  S2R R3, SR_CTAID.X ;  /* 0x0000000000037919 */ /* 0x000e620000002500 */
[----:B0-----:R-:W-:Y:S02]  /*0040*/  ISETP.GT.U32.AND P0, PT, R11, 0x1af, PT ;  /* 0x000001af0b00780c */ /* 0x001fe40003f04070 */
[----:B------:R-:W-:Y:S01]  /*0050*/  SHF.R.U32.HI R0, RZ, 0x6, R11 ;  /* 0x00000006ff007819 */ /* 0x000fe2000001160b */
[----:B-1----:R-:W-:Y:S01]  /*0060*/  IMAD.HI.U32 R4, R3, -0x6db6db6d, RZ ;  /* 0x9249249303047827 */ /* 0x002fe200078e00ff */
[----:B------:R-:W-:-:S04]  /*0070*/  LOP3.LUT R2, R11, 0x3f, RZ, 0xc0, !PT ;  /* 0x0000003f0b027812 */ /* 0x000fc800078ec0ff */
[----:B------:R-:W-:-:S05]  /*0080*/  SHF.R.U32.HI R4, RZ, 0x2, R4 ;  /* 0x00000002ff047819 */ /* 0x000fca0000011604 */
[----:B------:R-:W-:Y:S01]  /*0090*/  IMAD R3, R4, -0x7, R3 ;  /* 0xfffffff904037824 */ /* 0x000fe200078e0203 */
[----:B------:R-:W-:Y:S06]  /*00a0*/  @P0 BRA `(.L_x_1) ;  /* 0x0000000000f00947 */ /* 0x000fec0003800000 */
[----:B------:R-:W0:Y:S01]  /*00b0*/  LDC R6, c[0x0][0x360] ;  /* 0x0000d800ff067b82 */ /* 0x000e220000000800 */
[----:B------:R-:W-:Y:S01]  /*00c0*/  BSSY.RECONVERGENT B1, `(.L_x_2) ;  /* 0x000002b000017945 */ /* 0x000fe20003800200 */
[----:B0-----:R-:W0:Y:S01]  /*00d0*/  I2F.U32.RP R12, R6 ;  /* 0x00000006000c7306 */ /* 0x001e220000209000 */
[----:B------:R-:W-:Y:S02]  /*00e0*/  IADD3 R5, PT, PT, R11, R6, RZ ;  /* 0x000000060b057210 */ /* 0x000fe40007ffe0ff */
[----:B------:R-:W-:Y:S02]  /*00f0*/  ISETP.NE.U32.AND P2, PT, R6, RZ, PT ;  /* 0x000000ff0600720c */ /* 0x000fe40003f45070 */
[C---:B------:R-:W-:Y:S02]  /*0100*/  ISETP.GE.U32.AND P0, PT, R5.reuse, 0x1b0, PT ;  /* 0x000001b00500780c */ /* 0x040fe40003f06070 */
[----:B------:R-:W-:Y:S02]  /*0110*/  VIMNMX.U32 R10, PT, PT, R5, 0x1b0, !PT ;  /* 0x000001b0050a7848 */ /* 0x000fe40007fe0000 */
[----:B------:R-:W-:-:S04]  /*0120*/  SEL R7, RZ, 0x1, P0 ;  /* 0x00000001ff077807 */ /* 0x000fc80000000000 */
[----:B------:R-:W-:Y:S01]  /*0130*/  IADD3 R5, PT, PT, R10, -R5, -R7 ;  /* 0x800000050a057210 */ /* 0x000fe20007ffe807 */
[----:B0-----:R-:W0:Y:S02]  /*0140*/  MUFU.RCP R12, R12 ;  /* 0x0000000c000c7308 */ /* 0x001e240000001000 */
[----:B0-----:R-:W-:-:S06]  /*0150*/  IADD3 R8, PT, PT, R12, 0xffffffe, RZ ;  /* 0x0ffffffe0c087810 */ /* 0x001fcc0007ffe0ff */
[----:B------:R0:W1:Y:S02]  /*0160*/  F2I.FTZ.U32.TRUNC.NTZ R9, R8 ;  /* 0x0000000800097305 */ /* 0x000064000021f000 */
[----:B0-----:R-:W-:Y:S01]  /*0170*/  HFMA2 R8, -RZ, RZ, 0, 0 ;  /* 0x00000000ff087431 */ /* 0x001fe200000001ff */
[----:B-1----:R-:W-:-:S05]  /*0180*/  IADD3 R13, PT, PT, RZ, -R9, RZ ;  /* 0x80000009ff0d7210 */ /* 0x002fca0007ffe0ff */
[----:B------:R-:W-:-:S04]  /*0190*/  IMAD R13, R13, R6, RZ ;  /* 0x000000060d0d7224 */ /* 0x000fc800078e02ff */
[----:B------:R-:W-:-:S06]  /*01a0*/  IMAD.HI.U32 R12, R9, R13, R8 ;  /* 0x0000000d090c7227 */ /* 0x000fcc00078e0008 */
[----:B------:R-:W-:-:S05]  /*01b0*/  IMAD.HI.U32 R12, R12, R5, RZ ;  /* 0x000000050c0c7227 */ /* 0x000fca00078e00ff */
[----:B------:R-:W-:-:S05]  /*01c0*/  IADD3 R8, PT, PT, -R12, RZ, RZ ;  /* 0x000000ff0c087210 */ /* 0x000fca0007ffe1ff */
[----:B------:R-:W-:-:S05]  /*01d0*/  IMAD R5, R6, R8, R5 ;  /* 0x0000000806057224 */ /* 0x000fca00078e0205 */
[----:B------:R-:W-:-:S13]  /*01e0*/  ISETP.GE.U32.AND P0, PT, R5, R6, PT ;  /* 0x000000060500720c */ /* 0x000fda0003f06070 */
[-C--:B------:R-:W-:Y:S02]  /*01f0*/  @P0 IADD3 R5, PT, PT, R5, -R6.reuse, RZ ;  /* 0x8000000605050210 */ /* 0x080fe40007ffe0ff */
[----:B------:R-:W-:Y:S02]  /*0200*/  @P0 IADD3 R12, PT, PT, R12, 0x1, RZ ;  /* 0x000000010c0c0810 */ /* 0x000fe40007ffe0ff */
[----:B------:R-:W-:-:S13]  /*0210*/  ISETP.GE.U32.AND P1, PT, R5, R6, PT ;  /* 0x000000060500720c */ /* 0x000fda0003f26070 */
[----:B------:R-:W-:Y:S02]  /*0220*/  @P1 IADD3 R12, PT, PT, R12, 0x1, RZ ;  /* 0x000000010c0c1810 */ /* 0x000fe40007ffe0ff */
[----:B------:R-:W-:-:S04]  /*0230*/  @!P2 LOP3.LUT R12, RZ, R6, RZ, 0x33, !PT ;  /* 0x00000006ff0ca212 */ /* 0x000fc800078e33ff */
[----:B------:R-:W-:-:S04]  /*0240*/  IADD3 R7, PT, PT, R7, R12, RZ ;  /* 0x0000000c07077210 */ /* 0x000fc80007ffe0ff */
[C---:B------:R-:W-:Y:S02]  /*0250*/  LOP3.LUT R5, R7.reuse, 0x3, RZ, 0xc0, !PT ;  /* 0x0000000307057812 */ /* 0x040fe400078ec0ff */
[----:B------:R-:W-:Y:S02]  /*0260*/  ISETP.GE.U32.AND P1, PT, R7, 0x3, PT ;  /* 0x000000030700780c */ /* 0x000fe40003f26070 */
[----:B------:R-:W-:Y:S02]  /*0270*/  ISETP.NE.AND P0, PT, R5, 0x3, PT ;  /* 0x000000030500780c */ /* 0x000fe40003f05270 */
[----:B------:R-:W-:-:S11]  /*0280*/  MOV R5, R11 ;  /* 0x0000000b00057202 */ /* 0x000fd60000000f00 */
[----:B------:R-:W-:Y:S05]  /*0290*/  @!P0 BRA `(.L_x_3) ;  /* 0x0000000000348947 */ /* 0x000fea0003800000 */
[----:B------:R-:W0:Y:S01]  /*02a0*/  S2R R10, SR_CgaCtaId ;  /* 0x00000000000a7919 */ /* 0x000e220000008800 */
[----:B------:R-:W-:Y:S02]  /*02b0*/  MOV R5, 0x400 ;  /* 0x0000040000057802 */ /* 0x000fe40000000f00 */
[----:B------:R-:W-:Y:S02]  /*02c0*/  IADD3 R7, PT, PT, R7, 0x1, RZ ;  /* 0x0000000107077810 */ /* 0x000fe40007ffe0ff */
[----:B------:R-:W-:Y:S02]  /*02d0*/  MOV R8, RZ ;  /* 0x000000ff00087202 */ /* 0x000fe40000000f00 */
[----:B------:R-:W-:Y:S02]  /*02e0*/  LOP3.LUT R7, R7, 0x3, RZ, 0xc0, !PT ;  /* 0x0000000307077812 */ /* 0x000fe400078ec0ff */
[----:B0-----:R-:W-:Y:S02]  /*02f0*/  LEA R10, R10, R5, 0x18 ;  /* 0x000000050a0a7211 */ /* 0x001fe400078ec0ff */
[----:B------:R-:W-:-:S07]  /*0300*/  MOV R5, R11 ;  /* 0x0000000b00057202 */ /* 0x000fce0000000f00 */
.L_x_4:
[----:B------:R-:W-:Y:S02]  /*0310*/  LEA R9, R5, R10, 0x2 ;  /* 0x0000000a05097211 */ /* 0x000fe400078e10ff */
[----:B------:R-:W-:Y:S02]  /*0320*/  IADD3 R8, PT, PT, R8, 0x1, RZ ;  /* 0x0000000108087810 */ /* 0x000fe40007ffe0ff */
[----:B------:R-:W-:Y:S01]  /*0330*/  IADD3 R5, PT, PT, R6, R5, RZ ;  /* 0x0000000506057210 */ /* 0x000fe20007ffe0ff */
[----:B------:R0:W-:Y:S01]  /*0340*/  STS [R9], RZ ;  /* 0x000000ff09007388 */ /* 0x0001e20000000800 */
[----:B------:R-:W-:-:S13]  /*0350*/  ISETP.NE.AND P0, PT, R8, R7, PT ;  /* 0x000000070800720c */ /* 0x000fda0003f05270 */
[----:B0-----:R-:W-:Y:S05]  /*0360*/  @P0 BRA `(.L_x_4) ;  /* 0xfffffffc00e80947 */ /* 0x001fea000383ffff */
.L_x_3:
[----:B------:R-:W-:Y:S05]  /*0370*/  BSYNC.RECONVERGENT B1 ;  /* 0x0000000000017941 */ /* 0x000fea0003800200 */
.L_x_2:
[----:B------:R-:W-:Y:S05]  /*0380*/  @!P1 BRA `(.L_x_1) ;  /* 0x0000000000389947 */ /* 0x000fea0003800000 */
[----:B------:R-:W0:Y:S01]  /*0390*/  S2R R8, SR_CgaCtaId ;  /* 0x0000000000087919 */ /* 0x000e220000008800 */
[----:B------:R-:W-:-:S04]  /*03a0*/  MOV R7, 0x400 ;  /* 0x0000040000077802 */ /* 0x000fc80000000f00 */
[----:B0-----:R-:W-:-:S07]  /*03b0*/  LEA R10, R8, R7, 0x18 ;  /* 0x00000007080a7211 */ /* 0x001fce00078ec0ff */
.L_x_5:
[----:B0-----:R-:W-:Y:S02]  /*03c0*/  LEA R13, R5, R10, 0x2 ;  /* 0x0000000a050d7211 */ /* 0x001fe400078e10ff */
[C---:B------:R-:W-:Y:S02]  /*03d0*/  LEA R5, R6.reuse, R5, 0x2 ;  /* 0x0000000506057211 */ /* 0x040fe400078e10ff */
[C---:B------:R-:W-:Y:S01]  /*03e0*/  LEA R7, R6.reuse, R13, 0x2 ;  /* 0x0000000d06077211 */ /* 0x040fe200078e10ff */
[----:B------:R0:W-:Y:S01]  /*03f0*/  STS [R13], RZ ;  /* 0x000000ff0d007388 */ /* 0x0001e20000000800 */
[----:B------:R-:W-:Y:S02]  /*0400*/  ISETP.GE.U32.AND P0, PT, R5, 0x1b0, PT ;  /* 0x000001b00500780c */ /* 0x000fe40003f06070 */
[C---:B------:R-:W-:Y:S01]  /*0410*/  LEA R9, R6.reuse, R7, 0x2 ;  /* 0x0000000706097211 */ /* 0x040fe200078e10ff */
[----:B------:R0:W-:Y:S03]  /*0420*/  STS [R7], RZ ;  /* 0x000000ff07007388 */ /* 0x0001e60000000800 */
[----:B------:R-:W-:Y:S01]  /*0430*/  LEA R8, R6, R9, 0x2 ;  /* 0x0000000906087211 */ /* 0x000fe200078e10ff */
[----:B------:R0:W-:Y:S04]  /*0440*/  STS [R9], RZ ;  /* 0x000000ff09007388 */ /* 0x0001e80000000800 */
[----:B------:R0:W-:Y:S02]  /*0450*/  STS [R8], RZ ;  /* 0x000000ff08007388 */ /* 0x0001e40000000800 */
[----:B------:R-:W-:Y:S05]  /*0460*/  @!P0 BRA `(.L_x_5) ;  /* 0xfffffffc00d48947 */ /* 0x000fea000383ffff */
.L_x_1:
[----:B------:R-:W-:Y:S05]  /*0470*/  BSYNC.RECONVERGENT B0 ;  /* 0x0000000000007941 */ /* 0x000fea0003800200 */
.L_x_0:
[----:B------:R-:W-:Y:S01]  /*0480*/  BAR.SYNC.DEFER_BLOCKING 0x0 ;  /* 0x0000000000007b1d */ /* 0x000fe20000010000 */
[C---:B------:R-:W-:Y:S02]  /*0490*/  ISETP.NE.AND P0, PT, R3.reuse, RZ, PT ;  /* 0x000000ff0300720c */ /* 0x040fe40003f05270 */
[C---:B0-----:R-:W-:Y:S02]  /*04a0*/  VIMNMX.U32 R8, PT, PT, R3.reuse, 0x1, !PT ;  /* 0x0000000103087848 */ /* 0x041fe40007fe0000 */
[----:B------:R-:W-:Y:S01]  /*04b0*/  VIMNMX.U32 R7, PT, PT, R3, 0x5, PT ;  /* 0x0000000503077848 */ /* 0x000fe20003fe0000 */
[----:B------:R-:W0:Y:S01]  /*04c0*/  LDCU.64 UR6, c[0x0][0x358] ;  /* 0x00006b00ff0677ac */ /* 0x000e220008000a00 */
[----:B------:R-:W-:Y:S02]  /*04d0*/  IADD3 R9, PT, PT, R8, -0x1, RZ ;  /* 0xffffffff08097810 */ /* 0x000fe40007ffe0ff */
[----:B------:R-:W-:-:S05]  /*04e0*/  IADD3 R10, PT, PT, R7, 0x2, RZ ;  /* 0x00000002070a7810 */ /* 0x000fca0007ffe0ff */
[----:B------:R-:W-:Y:S05]  /*04f0*/  @P0 BRA `(.L_x_6) ;  /* 0x0000000800300947 */ /* 0x000fea0003800000 */
[C---:B------:R-:W-:Y:S01]  /*0500*/  LOP3.LUT R5, R2.reuse, 0x80, RZ, 0xfc, !PT ;  /* 0x0000008002057812 */ /* 0x040fe200078efcff */
[----:B------:R-:W-:Y:S01]  /*0510*/  HFMA2 R17, -RZ, RZ, 0, 4.17232513427734375e-07 ;  /* 0x00000007ff117431 */ /* 0x000fe200000001ff */
[----:B------:R-:W-:Y:S01]  /*0520*/  IADD3 R13, PT, PT, -R9, R10, RZ ;  /* 0x0000000a090d7210 */ /* 0x000fe20007ffe1ff */
[----:B------:R-:W-:Y:S01]  /*0530*/  IMAD R10, R2, 0x25, RZ ;  /* 0x00000025020a7824 */ /* 0x000fe200078e02ff */
[----:B------:R-:W-:Y:S01]  /*0540*/  PRMT R6, R5, 0x9910, RZ ;  /* 0x0000991005067816 */ /* 0x000fe200000000ff */
[----:B------:R-:W-:Y:S01]  /*0550*/  IMAD R9, R7, 0x7, -R2 ;  /* 0x0000000707097824 */ /* 0x000fe200078e0a02 */
[----:B------:R-:W-:Y:S01]  /*0560*/  BSSY.RECONVERGENT B0, `(.L_x_7) ;  /* 0x0000084000007945 */ /* 0x000fe20003800200 */
[----:B------:R-:W-:Y:S02]  /*0570*/  LEA R13, R13, -R13, 0x3 ;  /* 0x8000000d0d0d7211 */ /* 0x000fe400078e18ff */
[----:B------:R-:W-:Y:S01]  /*0580*/  IMAD R6, R6, 0x25, RZ ;  /* 0x0000002506067824 */ /* 0x000fe200078e02ff */
[----:B------:R-:W-:Y:S01]  /*0590*/  LOP3.LUT R10, R10, 0xffff, RZ, 0xc0, !PT ;  /* 0x0000ffff0a0a7812 */ /* 0x000fe200078ec0ff */
[----:B------:R-:W-:-:S02]  /*05a0*/  IMAD R7, R8, R17, -0x7 ;  /* 0xfffffff908077424 */ /* 0x000fc400078e0211 */
[----:B------:R-:W-:Y:S01]  /*05b0*/  IMAD R8, R8, -0x7, R9 ;  /* 0xfffffff908087824 */ /* 0x000fe200078e0209 */
[----:B------:R-:W-:Y:S02]  /*05c0*/  LOP3.LUT R6, R6, 0xffff, RZ, 0xc0, !PT ;  /* 0x0000ffff06067812 */ /* 0x000fe400078ec0ff */
[----:B------:R-:W-:Y:S02]  /*05d0*/  SHF.R.U32.HI R10, RZ, 0x7, R10 ;  /* 0x00000007ff0a7819 */ /* 0x000fe4000001160a */
[----:B------:R-:W-:Y:S02]  /*05e0*/  SHF.R.U32.HI R14, RZ, 0x8, R6 ;  /* 0x00000008ff0e7819 */ /* 0x000fe40000011606 */
[----:B------:R-:W-:Y:S02]  /*05f0*/  LOP3.LUT R6, R2, 0x40, RZ, 0xfc, !PT ;  /* 0x0000004002067812 */ /* 0x000fe400078efcff */
[----:B------:R-:W-:Y:S02]  /*0600*/  IADD3 R12, PT, PT, RZ, -R14, RZ ;  /* 0x8000000eff0c7210 */ /* 0x000fe40007ffe0ff */
[----:B------:R-:W-:-:S02]  /*0610*/  PRMT R16, R6, 0x9910, RZ ;  /* 0x0000991006107816 */ /* 0x000fc400000000ff */
[----:B------:R-:W-:Y:S02]  /*0620*/  PRMT R12, R12, 0x7710, RZ ;  /* 0x000077100c0c7816 */ /* 0x000fe400000000ff */
[----:B------:R-:W-:Y:S02]  /*0630*/  IADD3 R8, PT, PT, R8, 0x14, RZ ;  /* 0x0000001408087810 */ /* 0x000fe40007ffe0ff */
[----:B------:R-:W-:Y:S02]  /*0640*/  IADD3 R12, PT, PT, R5, R12, RZ ;  /* 0x0000000c050c7210 */ /* 0x000fe40007ffe0ff */
[----:B------:R-:W-:Y:S02]  /*0650*/  MOV R9, R0 ;  /* 0x0000000000097202 */ /* 0x000fe40000000f00 */
[----:B------:R-:W-:Y:S01]  /*0660*/  LOP3.LUT R15, R12, 0xfe, RZ, 0xc0, !PT ;  /* 0x000000fe0c0f7812 */ /* 0x000fe200078ec0ff */
[----:B------:R-:W-:-:S03]  /*0670*/  IMAD R12, R16, 0x93, RZ ;  /* 0x00000093100c7824 */ /* 0x000fc600078e02ff */
[----:B------:R-:W-:Y:S02]  /*0680*/  LEA.HI R15, R15, R14, RZ, 0x1f ;  /* 0x0000000e0f0f7211 */ /* 0x000fe400078ff8ff */
[----:B------:R-:W-:Y:S02]  /*0690*/  LOP3.LUT R12, R12, 0xffff, RZ, 0xc0, !PT ;  /* 0x0000ffff0c0c7812 */ /* 0x000fe400078ec0ff */
[----:B------:R-:W-:Y:S02]  /*06a0*/  LOP3.LUT R14, R15, 0xffff, RZ, 0xc0, !PT ;  /* 0x0000ffff0f0e7812 */ /* 0x000fe400078ec0ff */
[----:B------:R-:W-:Y:S02]  /*06b0*/  SHF.R.U32.HI R12, RZ, 0x9, R12 ;  /* 0x00000009ff0c7819 */ /* 0x000fe4000001160c */
[----:B------:R-:W-:Y:S02]  /*06c0*/  SHF.R.U32.HI R14, RZ, 0x1, R14 ;  /* 0x00000001ff0e7819 */ /* 0x000fe4000001160e */
[----:B------:R-:W-:-:S02]  /*06d0*/  LOP3.LUT R15, R10, 0x1e, RZ, 0xc0, !PT ;  /* 0x0000001e0a0f7812 */ /* 0x000fc400078ec0ff */
[----:B------:R-:W-:Y:S02]  /*06e0*/  LOP3.LUT R17, R12, 0x3e, RZ, 0xc0, !PT ;  /* 0x0000003e0c117812 */ /* 0x000fe400078ec0ff */
[----:B------:R-:W-:Y:S02]  /*06f0*/  LOP3.LUT R14, R14, 0x7e, RZ, 0xc0, !PT ;  /* 0x0000007e0e0e7812 */ /* 0x000fe400078ec0ff */
[----:B------:R-:W-:Y:S02]  /*0700*/  LOP3.LUT R10, R8, 0xc0, RZ, 0xc0, !PT ;  /* 0x000000c0080a7812 */ /* 0x000fe400078ec0ff */
[----:B------:R-:W-:Y:S02]  /*0710*/  IADD3 R12, PT, PT, R2, R15, RZ ;  /* 0x0000000f020c7210 */ /* 0x000fe40007ffe0ff */
[----:B------:R-:W-:Y:S02]  /*0720*/  IADD3 R20, PT, PT, R6, R17, RZ ;  /* 0x0000001106147210 */ /* 0x000fe40007ffe0ff */
[----:B------:R-:W-:-:S07]  /*0730*/  IADD3 R22, PT, PT, R5, R14, RZ ;  /* 0x0000000e05167210 */ /* 0x000fce0007ffe0ff */
.L_x_13:
[----:B------:R-:W-:Y:S01]  /*0740*/  ISETP.GE.U32.AND P0, PT, R2, R13, PT ;  /* 0x0000000d0200720c */ /* 0x000fe20003f06070 */
[----:B------:R-:W-:-:S12]  /*0750*/  BSSY.RECONVERGENT B1, `(.L_x_8) ;  /* 0x0000061000017945 */ /* 0x000fd80003800200 */
[----:B-123--:R-:W-:Y:S05]  /*0760*/  @P0 BRA `(.L_x_9) ;  /* 0x00000004007c0947 */ /* 0x00efea0003800000 */
[----:B------:R-:W-:Y:S01]  /*0770*/  ISETP.NE.AND P1, PT, R10, 0xc0, PT ;  /* 0x000000c00a00780c */ /* 0x000fe20003f25270 */
[----:B------:R-:W-:Y:S01]  /*0780*/  BSSY.RECONVERGENT B2, `(.L_x_10) ;  /* 0x0000022000027945 */ /* 0x000fe20003800200 */
[----:B------:R-:W-:Y:S02]  /*0790*/  LEA R14, R4, R9, 0x4 ;  /* 0x00000009040e7211 */ /* 0x000fe400078e20ff */
[----:B------:R-:W-:Y:S02]  /*07a0*/  ISETP.GE.U32.AND P0, PT, R8, 0xc0, PT ;  /* 0x000000c00800780c */ /* 0x000fe40003f06070 */
[----:B------:R-:W-:Y:S01]  /*07b0*/  MOV R24, R2 ;  /* 0x0000000200187202 */ /* 0x000fe20000000f00 */
[----:B------:R-:W-:-:S06]  /*07c0*/  IMAD R21, R14, 0x31, R7 ;  /* 0x000000310e157824 */ /* 0x000fcc00078e0207 */
[----:B------:R-:W-:Y:S05]  /*07d0*/  @!P1 BRA `(.L_x_11) ;  /* 0x0000000000709947 */ /* 0x000fea0003800000 */
[----:B------:R-:W1:Y:S01]  /*07e0*/  LDC.64 R14, c[0x0][0x380] ;  /* 0x0000e000ff0e7b82 */ /* 0x000e620000000a00 */
[----:B------:R-:W-:-:S05]  /*07f0*/  IADD3 R23, PT, PT, R2, R21, RZ ;  /* 0x0000001502177210 */ /* 0x000fca0007ffe0ff */
[----:B-1----:R-:W-:-:S06]  /*0800*/  IMAD.WIDE.U32 R16, R23, 0x4, R14 ;  /* 0x0000000417107825 */ /* 0x002fcc00078e000e */
[----:B0-----:R-:W2:Y:S01]  /*0810*/  LDG.E.CONSTANT R16, desc[UR6][R16.64] ;  /* 0x0000000610107981 */ /* 0x001ea2000c1e9900 */
[----:B------:R-:W-:Y:S01]  /*0820*/  MOV R18, 0x400 ;  /* 0x0000040000127802 */ /* 0x000fe20000000f00 */
[----:B------:R-:W-:Y:S01]  /*0830*/  IMAD R19, R9, 0x1b, R12 ;  /* 0x0000001b09137824 */ /* 0x000fe200078e020c */
[----:B------:R-:W-:Y:S01]  /*0840*/  ISETP.NE.AND P1, PT, R10, RZ, PT ;  /* 0x000000ff0a00720c */ /* 0x000fe20003f25270 */
[----:B------:R-:W0:Y:S01]  /*0850*/  S2R R25, SR_CgaCtaId ;  /* 0x0000000000197919 */ /* 0x000e220000008800 */
[----:B------:R-:W-:Y:S02]  /*0860*/  MOV R24, R6 ;  /* 0x0000000600187202 */ /* 0x000fe40000000f00 */
[----:B0-----:R-:W-:-:S04]  /*0870*/  LEA R18, R25, R18, 0x18 ;  /* 0x0000001219127211 */ /* 0x001fc800078ec0ff */
[----:B------:R-:W-:-:S05]  /*0880*/  LEA R19, R19, R18, 0x2 ;  /* 0x0000001213137211 */ /* 0x000fca00078e10ff */
[----:B--2---:R1:W-:Y:S01]  /*0890*/  STS [R19+0x28], R16 ;  /* 0x0000281013007388 */ /* 0x0043e20000000800 */
[----:B------:R-:W-:Y:S05]  /*08a0*/  @!P1 BRA `(.L_x_11) ;  /* 0x00000000003c9947 */ /* 0x000fea0003800000 */
[----:B------:R-:W-:Y:S02]  /*08b0*/  ISETP.NE.AND P1, PT, R10, 0x40, PT ;  /* 0x000000400a00780c */ /* 0x000fe40003f25270 */
[----:B------:R-:W-:-:S05]  /*08c0*/  IADD3 R17, PT, PT, R23, 0x40, RZ ;  /* 0x0000004017117810 */ /* 0x000fca0007ffe0ff */
[----:B-1----:R-:W-:-:S06]  /*08d0*/  IMAD.WIDE.U32 R16, R17, 0x4, R14 ;  /* 0x0000000411107825 */ /* 0x002fcc00078e000e */
[----:B------:R-:W-:Y:S01]  /*08e0*/  @P1 IADD3 R19, PT, PT, R23, 0x80, RZ ;  /* 0x0000008017131810 */ /* 0x000fe20007ffe0ff */
[----:B------:R-:W2:Y:S04]  /*08f0*/  LDG.E.CONSTANT R16, desc[UR6][R16.64] ;  /* 0x0000000610107981 */ /* 0x000ea8000c1e9900 */
[----:B------:R-:W-:-:S06]  /*0900*/  @P1 IMAD.WIDE.U32 R14, R19, 0x4, R14 ;  /* 0x00000004130e1825 */ /* 0x000fcc00078e000e */
[----:B------:R-:W3:Y:S01]  /*0910*/  @P1 LDG.E.CONSTANT R14, desc[UR6][R14.64] ;  /* 0x000000060e0e1981 */ /* 0x000ee2000c1e9900 */
[C---:B------:R-:W-:Y:S02]  /*0920*/  IMAD R19, R9.reuse, 0x1b, R20 ;  /* 0x0000001b09137824 */ /* 0x040fe400078e0214 */
[----:B------:R-:W-:-:S03]  /*0930*/  @P1 IMAD R23, R9, 0x1b, R22 ;  /* 0x0000001b09171824 */ /* 0x000fc600078e0216 */
[-C--:B------:R-:W-:Y:S02]  /*0940*/  LEA R19, R19, R18.reuse, 0x2 ;  /* 0x0000001213137211 */ /* 0x080fe400078e10ff */
[----:B------:R-:W-:Y:S02]  /*0950*/  @P1 LEA R23, R23, R18, 0x2 ;  /* 0x0000001217171211 */ /* 0x000fe400078e10ff */
[----:B------:R-:W-:Y:S02]  /*0960*/  MOV R24, R5 ;  /* 0x0000000500187202 */ /* 0x000fe40000000f00 */
[----:B------:R-:W-:Y:S01]  /*0970*/  @P1 LOP3.LUT R24, R2, 0xc0, RZ, 0xfc, !PT ;  /* 0x000000c002181812 */ /* 0x000fe200078efcff */
[----:B--2---:R2:W-:Y:S04]  /*0980*/  STS [R19+0x28], R16 ;  /* 0x0000281013007388 */ /* 0x0045e80000000800 */
[----:B---3--:R2:W-:Y:S02]  /*0990*/  @P1 STS [R23+0x28], R14 ;  /* 0x0000280e17001388 */ /* 0x0085e40000000800 */
.L_x_11:
[----:B0-----:R-:W-:Y:S05]  /*09a0*/  BSYNC.RECONVERGENT B2 ;  /* 0x0000000000027941 */ /* 0x001fea0003800200 */
.L_x_10:
[----:B------:R-:W-:Y:S05]  /*09b0*/  @!P0 BRA `(.L_x_9) ;  /* 0x0000000000e88947 */ /* 0x000fea0003800000 */
[----:B--2---:R-:W0:Y:S01]  /*09c0*/  S2R R14, SR_CgaCtaId ;  /* 0x00000000000e7919 */ /* 0x004e220000008800 */
[----:B------:R-:W-:-:S04]  /*09d0*/  MOV R23, 0x400 ;  /* 0x0000040000177802 */ /* 0x000fc80000000f00 */
[----:B0-----:R-:W-:-:S07]  /*09e0*/  LEA R23, R14, R23, 0x18 ;  /* 0x000000170e177211 */ /* 0x001fce00078ec0ff */
.L_x_12:
[----:B---3--:R-:W1:Y:S01]  /*09f0*/  LDC.64 R14, c[0x0][0x380] ;  /* 0x0000e000ff0e7b82 */ /* 0x008e620000000a00 */
[----:B------:R-:W-:-:S05]  /*0a00*/  IADD3 R25, PT, PT, R21, R24, RZ ;  /* 0x0000001815197210 */ /* 0x000fca0007ffe0ff */
[----:B-1----:R-:W-:-:S06]  /*0a10*/  IMAD.WIDE.U32 R16, R25, 0x4, R14 ;  /* 0x0000000419107825 */ /* 0x002fcc00078e000e */
[----:B------:R0:W2:Y:S01]  /*0a20*/  LDG.E.CONSTANT R16, desc[UR6][R16.64] ;  /* 0x0000000610107981 */ /* 0x0000a2000c1e9900 */
[----:B------:R-:W-:-:S05]  /*0a30*/  IMAD.HI.U32 R19, R24, 0x24924925, RZ ;  /* 0x2492492518137827 */ /* 0x000fca00078e00ff */
[----:B------:R-:W-:-:S04]  /*0a40*/  IADD3 R18, PT, PT, -R19, R24, RZ ;  /* 0x0000001813127210 */ /* 0x000fc80007ffe1ff */
[----:B------:R-:W-:-:S04]  /*0a50*/  LEA.HI R18, R18, R19, RZ, 0x1f ;  /* 0x0000001312127211 */ /* 0x000fc800078ff8ff */
[----:B------:R-:W-:Y:S02]  /*0a60*/  SHF.R.U32.HI R19, RZ, 0x2, R18 ;  /* 0x00000002ff137819 */ /* 0x000fe40000011612 */
[----:B------:R-:W-:-:S03]  /*0a70*/  IADD3 R18, PT, PT, R24, 0x40, RZ ;  /* 0x0000004018127810 */ /* 0x000fc60007ffe0ff */
[----:B------:R-:W-:Y:S02]  /*0a80*/  IMAD R26, R19, -0x7, R24 ;  /* 0xfffffff9131a7824 */ /* 0x000fe400078e0218 */
[----:B------:R-:W-:-:S04]  /*0a90*/  IMAD.HI.U32 R27, R18, 0x24924925, RZ ;  /* 0x24924925121b7827 */ /* 0x000fc800078e00ff */
[----:B------:R-:W-:Y:S01]  /*0aa0*/  IMAD R26, R9, 0x1b, R26 ;  /* 0x0000001b091a7824 */ /* 0x000fe200078e021a */
[----:B------:R-:W-:-:S03]  /*0ab0*/  IADD3 R28, PT, PT, R18, -R27, RZ ;  /* 0x8000001b121c7210 */ /* 0x000fc60007ffe0ff */
[----:B------:R-:W-:Y:S01]  /*0ac0*/  IMAD R26, R19, 0x9, R26 ;  /* 0x00000009131a7824 */ /* 0x000fe200078e021a */
[----:B0-----:R-:W-:Y:S02]  /*0ad0*/  LEA.HI R17, R28, R27, RZ, 0x1f ;  /* 0x0000001b1c117211 */ /* 0x001fe400078ff8ff */
[----:B------:R-:W-:Y:S02]  /*0ae0*/  IADD3 R27, PT, PT, R24, 0x80, RZ ;  /* 0x00000080181b7810 */ /* 0x000fe40007ffe0ff */
[----:B------:R-:W-:Y:S02]  /*0af0*/  SHF.R.U32.HI R17, RZ, 0x2, R17 ;  /* 0x00000002ff117819 */ /* 0x000fe40000011611 */
[----:B------:R-:W-:Y:S01]  /*0b00*/  LEA R29, R26, R23, 0x2 ;  /* 0x000000171a1d7211 */ /* 0x000fe200078e10ff */
[----:B------:R-:W-:Y:S01]  /*0b10*/  IMAD.HI.U32 R28, R27, 0x24924925, RZ ;  /* 0x249249251b1c7827 */ /* 0x000fe200078e00ff */
[----:B------:R-:W-:-:S03]  /*0b20*/  IADD3 R19, PT, PT, R25, 0x40, RZ ;  /* 0x0000004019137810 */ /* 0x000fc60007ffe0ff */
[----:B------:R-:W-:-:S04]  /*0b30*/  IMAD R18, R17, -0x7, R18 ;  /* 0xfffffff911127824 */ /* 0x000fc800078e0212 */
[----:B------:R-:W-:-:S04]  /*0b40*/  IMAD R18, R9, 0x1b, R18 ;  /* 0x0000001b09127824 */ /* 0x000fc800078e0212 */
[----:B------:R-:W-:Y:S01]  /*0b50*/  IMAD R26, R17, 0x9, R18 ;  /* 0x00000009111a7824 */ /* 0x000fe200078e0212 */
[----:B------:R-:W-:Y:S01]  /*0b60*/  IADD3 R17, PT, PT, R27, -R28, RZ ;  /* 0x8000001c1b117210 */ /* 0x000fe20007ffe0ff */
[----:B------:R-:W-:-:S03]  /*0b70*/  IMAD.WIDE.U32 R18, R19, 0x4, R14 ;  /* 0x0000000413127825 */ /* 0x000fc600078e000e */
[----:B------:R-:W-:-:S03]  /*0b80*/  LEA.HI R17, R17, R28, RZ, 0x1f ;  /* 0x0000001c11117211 */ /* 0x000fc600078ff8ff */
[----:B------:R0:W3:Y:S01]  /*0b90*/  LDG.E.CONSTANT R18, desc[UR6][R18.64] ;  /* 0x0000000612127981 */ /* 0x0000e2000c1e9900 */
[----:B------:R-:W-:Y:S02]  /*0ba0*/  SHF.R.U32.HI R28, RZ, 0x2, R17 ;  /* 0x00000002ff1c7819 */ /* 0x000fe40000011611 */
[C---:B------:R-:W-:Y:S02]  /*0bb0*/  IADD3 R17, PT, PT, R25.reuse, 0x80, RZ ;  /* 0x0000008019117810 */ /* 0x040fe40007ffe0ff */
[----:B------:R-:W-:Y:S01]  /*0bc0*/  IADD3 R25, PT, PT, R25, 0xc0, RZ ;  /* 0x000000c019197810 */ /* 0x000fe20007ffe0ff */
[----:B--2---:R1:W-:Y:S02]  /*0bd0*/  STS [R29+0x28], R16 ;  /* 0x000028101d007388 */ /* 0x0043e40000000800 */
[----:B-1----:R-:W-:-:S04]  /*0be0*/  IMAD R16, R28, -0x7, R27 ;  /* 0xfffffff91c107824 */ /* 0x002fc800078e021b */
[----:B------:R-:W-:Y:S02]  /*0bf0*/  IMAD R27, R9, 0x1b, R16 ;  /* 0x0000001b091b7824 */ /* 0x000fe400078e0210 */
[----:B------:R-:W-:-:S04]  /*0c00*/  IMAD.WIDE.U32 R16, R17, 0x4, R14 ;  /* 0x0000000411107825 */ /* 0x000fc800078e000e */
[----:B------:R-:W-:Y:S02]  /*0c10*/  IMAD.WIDE.U32 R14, R25, 0x4, R14 ;  /* 0x00000004190e7825 */ /* 0x000fe400078e000e */
[----:B------:R1:W2:Y:S04]  /*0c20*/  LDG.E.CONSTANT R16, desc[UR6][R16.64] ;  /* 0x0000000610107981 */ /* 0x0002a8000c1e9900 */
[----:B------:R-:W4:Y:S01]  /*0c30*/  LDG.E.CONSTANT R14, desc[UR6][R14.64] ;  /* 0x000000060e0e7981 */ /* 0x000f22000c1e9900 */
[----:B0-----:R-:W-:Y:S01]  /*0c40*/  IADD3 R19, PT, PT, R24, 0xc0, RZ ;  /* 0x000000c018137810 */ /* 0x001fe20007ffe0ff */
[----:B------:R-:W-:-:S04]  /*0c50*/  IMAD R28, R28, 0x9, R27 ;  /* 0x000000091c1c7824 */ /* 0x000fc800078e021b */
[----:B------:R-:W-:-:S05]  /*0c60*/  IMAD.HI.U32 R25, R19, 0x24924925, RZ ;  /* 0x2492492513197827 */ /* 0x000fca00078e00ff */
[----:B------:R-:W-:-:S04]  /*0c70*/  IADD3 R27, PT, PT, R19, -R25, RZ ;  /* 0x80000019131b7210 */ /* 0x000fc80007ffe0ff */
[----:B------:R-:W-:-:S04]  /*0c80*/  LEA.HI R27, R27, R25, RZ, 0x1f ;  /* 0x000000191b1b7211 */ /* 0x000fc800078ff8ff */
[----:B------:R-:W-:-:S05]  /*0c90*/  SHF.R.U32.HI R27, RZ, 0x2, R27 ;  /* 0x00000002ff1b7819 */ /* 0x000fca000001161b */
[----:B------:R-:W-:-:S04]  /*0ca0*/  IMAD R19, R27, -0x7, R19 ;  /* 0xfffffff91b137824 */ /* 0x000fc800078e0213 */
[----:B------:R-:W-:-:S04]  /*0cb0*/  IMAD R19, R9, 0x1b, R19 ;  /* 0x0000001b09137824 */ /* 0x000fc800078e0213 */
[----:B------:R-:W-:Y:S01]  /*0cc0*/  IMAD R27, R27, 0x9, R19 ;  /* 0x000000091b1b7824 */ /* 0x000fe200078e0213 */
[-C--:B------:R-:W-:Y:S02]  /*0cd0*/  LEA R19, R26, R23.reuse, 0x2 ;  /* 0x000000171a137211 */ /* 0x080fe400078e10ff */
[-C--:B-1----:R-:W-:Y:S02]  /*0ce0*/  LEA R17, R28, R23.reuse, 0x2 ;  /* 0x000000171c117211 */ /* 0x082fe400078e10ff */
[----:B------:R-:W-:Y:S01]  /*0cf0*/  LEA R27, R27, R23, 0x2 ;  /* 0x000000171b1b7211 */ /* 0x000fe200078e10ff */
[----:B---3--:R3:W-:Y:S01]  /*0d00*/  STS [R19+0x28], R18 ;  /* 0x0000281213007388 */ /* 0x0087e20000000800 */
[----:B------:R-:W-:-:S04]  /*0d10*/  IADD3 R24, PT, PT, R24, 0x100, RZ ;  /* 0x0000010018187810 */ /* 0x000fc80007ffe0ff */
[----:B------:R-:W-:Y:S01]  /*0d20*/  ISETP.GE.U32.AND P0, PT, R24, R13, PT ;  /* 0x0000000d1800720c */ /* 0x000fe20003f06070 */
[----:B--2---:R3:W-:Y:S04]  /*0d30*/  STS [R17+0x28], R16 ;  /* 0x0000281011007388 */ /* 0x0047e80000000800 */
[----:B----4-:R3:W-:Y:S08]  /*0d40*/  STS [R27+0x28], R14 ;  /* 0x0000280e1b007388 */ /* 0x0107f00000000800 */
[----:B------:R-:W-:Y:S05]  /*0d50*/  @!P0 BRA `(.L_x_12) ;  /* 0xfffffffc00248947 */ /* 0x000fea000383ffff */
.L_x_9:
[----:B0-----:R-:W-:Y:S05]  /*0d60*/  BSYNC.RECONVERGENT B1 ;  /* 0x0000000000017941 */ /* 0x001fea0003800200 */
.L_x_8:
[C---:B------:R-:W-:Y:S02]  /*0d70*/  ISETP.GE.U32.AND P0, PT, R9.reuse, 0x9, PT ;  /* 0x000000090900780c */ /* 0x040fe40003f06070 */
[----:B------:R-:W-:-:S11]  /*0d80*/  IADD3 R9, PT, PT, R9, 0x7, RZ ;  /* 0x0000000709097810 */ /* 0x000fd60007ffe0ff */
[----:B------:R-:W-:Y:S05]  /*0d90*/  @!P0 BRA `(.L_x_13) ;  /* 0xfffffff800688947 */ /* 0x000fea000383ffff */
[----:B------:R-:W-:Y:S05]  /*0da0*/  BSYNC.RECONVERGENT B0 ;  /* 0x0000000000007941 */ /* 0x000fea0003800200 */
.L_x_7:
[----:B------:R-:W-:Y:S05]  /*0db0*/  BRA `(.L_x_14) ;  /* 0x0000000800307947 */ /* 0x000fea0003800000 */
.L_x_6:
[C---:B------:R-:W-:Y:S01]  /*0dc0*/  LOP3.LUT R5, R2.reuse, 0x80, RZ, 0xfc, !PT ;  /* 0x0000008002057812 */ /* 0x040fe200078efcff */
[----:B------:R-:W-:Y:S01]  /*0dd0*/  BSSY.RECONVERGENT B0, `(.L_x_14) ;  /* 0x000008a000007945 */ /* 0x000fe20003800200 */
[----:B------:R-:W-:Y:S01]  /*0de0*/  IADD3 R13, PT, PT, -R9, R10, RZ ;  /* 0x0000000a090d7210 */ /* 0x000fe20007ffe1ff */
[----:B------:R-:W-:Y:S01]  /*0df0*/  HFMA2 R9, -RZ, RZ, 0, 4.17232513427734375e-07 ;  /* 0x00000007ff097431 */ /* 0x000fe200000001ff */
[----:B------:R-:W-:Y:S01]  /*0e00*/  PRMT R6, R5, 0x9910, RZ ;  /* 0x0000991005067816 */ /* 0x000fe200000000ff */
[----:B------:R-:W-:Y:S01]  /*0e10*/  IMAD R10, R2, 0x25, RZ ;  /* 0x00000025020a7824 */ /* 0x000fe200078e02ff */
[----:B------:R-:W-:-:S03]  /*0e20*/  LEA R13, R13, -R13, 0x3 ;  /* 0x8000000d0d0d7211 */ /* 0x000fc600078e18ff */
[----:B------:R-:W-:Y:S01]  /*0e30*/  IMAD R6, R6, 0x25, RZ ;  /* 0x0000002506067824 */ /* 0x000fe200078e02ff */
[----:B------:R-:W-:-:S04]  /*0e40*/  LOP3.LUT R10, R10, 0xffff, RZ, 0xc0, !PT ;  /* 0x0000ffff0a0a7812 */ /* 0x000fc800078ec0ff */
[----:B------:R-:W-:Y:S02]  /*0e50*/  LOP3.LUT R6, R6, 0xffff, RZ, 0xc0, !PT ;  /* 0x0000ffff06067812 */ /* 0x000fe400078ec0ff */
[----:B------:R-:W-:Y:S02]  /*0e60*/  SHF.R.U32.HI R10, RZ, 0x7, R10 ;  /* 0x00000007ff0a7819 */ /* 0x000fe4000001160a */
[----:B------:R-:W-:Y:S02]  /*0e70*/  SHF.R.U32.HI R14, RZ, 0x8, R6 ;  /* 0x00000008ff0e7819 */ /* 0x000fe40000011606 */
[----:B------:R-:W-:Y:S02]  /*0e80*/  LOP3.LUT R6, R2, 0x40, RZ, 0xfc, !PT ;  /* 0x0000004002067812 */ /* 0x000fe400078efcff */
[----:B------:R-:W-:Y:S02]  /*0e90*/  IADD3 R12, PT, PT, RZ, -R14, RZ ;  /* 0x8000000eff0c7210 */ /* 0x000fe40007ffe0ff */
[----:B------:R-:W-:-:S02]  /*0ea0*/  PRMT R15, R6, 0x9910, RZ ;  /* 0x00009910060f7816 */ /* 0x000fc400000000ff */
[----:B------:R-:W-:-:S04]  /*0eb0*/  PRMT R12, R12, 0x7710, RZ ;  /* 0x000077100c0c7816 */ /* 0x000fc800000000ff */
[----:B------:R-:W-:Y:S02]  /*0ec0*/  IADD3 R16, PT, PT, R5, R12, RZ ;  /* 0x0000000c05107210 */ /* 0x000fe40007ffe0ff */
[----:B------:R-:W-:Y:S01]  /*0ed0*/  MOV R12, R15 ;  /* 0x0000000f000c7202 */ /* 0x000fe20000000f00 */
[----:B------:R-:W-:Y:S01]  /*0ee0*/  IMAD R15, R7, 0x7, -R2 ;  /* 0x00000007070f7824 */ /* 0x000fe200078e0a02 */
[----:B------:R-:W-:Y:S01]  /*0ef0*/  LOP3.LUT R17, R16, 0xfe, RZ, 0xc0, !PT ;  /* 0x000000fe10117812 */ /* 0x000fe200078ec0ff */
[----:B------:R-:W-:Y:S01]  /*0f00*/  IMAD R7, R8, R9, -0x7 ;  /* 0xfffffff908077424 */ /* 0x000fe200078e0209 */
[----:B------:R-:W-:Y:S01]  /*0f10*/  MOV R9, R0 ;  /* 0x0000000000097202 */ /* 0x000fe20000000f00 */
[----:B------:R-:W-:Y:S01]  /*0f20*/  IMAD R12, R12, 0x93, RZ ;  /* 0x000000930c0c7824 */ /* 0x000fe200078e02ff */
[----:B------:R-:W-:Y:S01]  /*0f30*/  LEA.HI R17, R17, R14, RZ, 0x1f ;  /* 0x0000000e11117211 */ /* 0x000fe200078ff8ff */
[----:B------:R-:W-:Y:S01]  /*0f40*/  IMAD R8, R8, -0x7, R15 ;  /* 0xfffffff908087824 */ /* 0x000fe200078e020f */
[----:B------:R-:W-:-:S02]  /*0f50*/  LOP3.LUT R15, R10, 0x1e, RZ, 0xc0, !PT ;  /* 0x0000001e0a0f7812 */ /* 0x000fc400078ec0ff */
[----:B------:R-:W-:Y:S02]  /*0f60*/  LOP3.LUT R12, R12, 0xffff, RZ, 0xc0, !PT ;  /* 0x0000ffff0c0c7812 */ /* 0x000fe400078ec0ff */
[----:B------:R-:W-:Y:S02]  /*0f70*/  LOP3.LUT R17, R17, 0xffff, RZ, 0xc0, !PT ;  /* 0x0000ffff11117812 */ /* 0x000fe400078ec0ff */
[----:B------:R-:W-:Y:S02]  /*0f80*/  SHF.R.U32.HI R12, RZ, 0x9, R12 ;  /* 0x00000009ff0c7819 */ /* 0x000fe4000001160c */
[----:B------:R-:W-:Y:S02]  /*0f90*/  SHF.R.U32.HI R14, RZ, 0x1, R17 ;  /* 0x00000001ff0e7819 */ /* 0x000fe40000011611 */
[----:B------:R-:W-:Y:S02]  /*0fa0*/  IADD3 R8, PT, PT, R8, 0x14, RZ ;  /* 0x0000001408087810 */ /* 0x000fe40007ffe0ff */
[----:B------:R-:W-:-:S02]  /*0fb0*/  LOP3.LUT R17, R12, 0x3e, RZ, 0xc0, !PT ;  /* 0x0000003e0c117812 */ /* 0x000fc400078ec0ff */
[----:B------:R-:W-:Y:S02]  /*0fc0*/  LOP3.LUT R14, R14, 0x7e, RZ, 0xc0, !PT ;  /* 0x0000007e0e0e7812 */ /* 0x000fe400078ec0ff */
[----:B------:R-:W-:Y:S02]  /*0fd0*/  LOP3.LUT R10, R8, 0xc0, RZ, 0xc0, !PT ;  /* 0x000000c0080a7812 */ /* 0x000fe400078ec0ff */
[----:B------:R-:W-:Y:S02]  /*0fe0*/  IADD3 R12, PT, PT, R2, R15, RZ ;  /* 0x0000000f020c7210 */ /* 0x000fe40007ffe0ff */
[----:B------:R-:W-:Y:S02]  /*0ff0*/  IADD3 R20, PT, PT, R6, R17, RZ ;  /* 0x0000001106147210 */ /* 0x000fe40007ffe0ff */
[----:B------:R-:W-:-:S07]  /*1000*/  IADD3 R22, PT, PT, R5, R14, RZ ;  /* 0x0000000e05167210 */ /* 0x000fce0007ffe0ff */
.L_x_20:
        /* <DEDUP_REMOVED lines=38> */
.L_x_18:
[----:B0-----:R-:W-:Y:S05]  /*1270*/  BSYNC.RECONVERGENT B2 ;  /* 0x0000000000027941 */ /* 0x001fea0003800200 */
.L_x_17:
[----:B------:R-:W-:Y:S05]  /*1280*/  @!P0 BRA `(.L_x_16) ;  /* 0x0000000000e88947 */ /* 0x000fea0003800000 */
[----:B--2---:R-:W0:Y:S01]  /*1290*/  S2R R14, SR_CgaCtaId ;  /* 0x00000000000e7919 */ /* 0x004e220000008800 */
[----:B------:R-:W-:-:S04]  /*12a0*/  MOV R23, 0x400 ;  /* 0x0000040000177802 */ /* 0x000fc80000000f00 */
[----:B0-----:R-:W-:-:S07]  /*12b0*/  LEA R23, R14, R23, 0x18 ;  /* 0x000000170e177211 */ /* 0x001fce00078ec0ff */
.L_x_19:
        /* <DEDUP_REMOVED lines=55> */
.L_x_16:
[----:B0-----:R-:W-:Y:S05]  /*1630*/  BSYNC.RECONVERGENT B1 ;  /* 0x0000000000017941 */ /* 0x001fea0003800200 */
.L_x_15:
[C---:B------:R-:W-:Y:S02]  /*1640*/  ISETP.GE.U32.AND P0, PT, R9.reuse, 0x9, PT ;  /* 0x000000090900780c */ /* 0x040fe40003f06070 */
[----:B------:R-:W-:-:S11]  /*1650*/  IADD3 R9, PT, PT, R9, 0x7, RZ ;  /* 0x0000000709097810 */ /* 0x000fd60007ffe0ff */
[----:B------:R-:W-:Y:S05]  /*1660*/  @!P0 BRA `(.L_x_20) ;  /* 0xfffffff800688947 */ /* 0x000fea000383ffff */
[----:B------:R-:W-:Y:S05]  /*1670*/  BSYNC.RECONVERGENT B0 ;  /* 0x0000000000007941 */ /* 0x000fea0003800200 */
.L_x_14:
[----:B--23--:R-:W0:Y:S01]  /*1680*/  LDC.64 R14, c[0x0][0x388] ;  /* 0x0000e200ff0e7b82 */ /* 0x00ce220000000a00 */
[----:B------:R-:W-:-:S05]  /*1690*/  IMAD R6, R4, 0x2400, RZ ;  /* 0x0000240004067824 */ /* 0x000fca00078e02ff */
[----:B------:R-:W-:-:S05]  /*16a0*/  LOP3.LUT R6, R6, 0x3f, R11, 0xf8, !PT ;  /* 0x0000003f06067812 */ /* 0x000fca00078ef80b */
[----:B0-----:R-:W-:-:S05]  /*16b0*/  IMAD.WIDE.U32 R4, R6, 0x4, R14 ;  /* 0x0000000406047825 */ /* 0x001fca00078e000e */
[----:B------:R-:W2:Y:S04]  /*16c0*/  LDG.E.CONSTANT R8, desc[UR6][R4.64] ;  /* 0x0000000604087981 */ /* 0x000ea8000c1e9900 */
[----:B-1----:R-:W3:Y:S04]  /*16d0*/  LDG.E.CONSTANT R16, desc[UR6][R4.64+0x100] ;  /* 0x0001000604107981 */ /* 0x002ee8000c1e9900 */
[----:B------:R-:W4:Y:S04]  /*16e0*/  LDG.E.CONSTANT R20, desc[UR6][R4.64+0x200] ;  /* 0x0002000604147981 */ /* 0x000f28000c1e9900 */
[----:B------:R-:W4:Y:S04]  /*16f0*/  LDG.E.CONSTANT R19, desc[UR6][R4.64+0x300] ;  /* 0x0003000604137981 */ /* 0x000f28000c1e9900 */
[----:B------:R-:W4:Y:S04]  /*1700*/  LDG.E.CONSTANT R28, desc[UR6][R4.64+0x400] ;  /* 0x00040006041c7981 */ /* 0x000f28000c1e9900 */
[----:B------:R-:W4:Y:S04]  /*1710*/  LDG.E.CONSTANT R18, desc[UR6][R4.64+0x500] ;  /* 0x0005000604127981 */ /* 0x000f28000c1e9900 */
[----:B------:R-:W4:Y:S04]  /*1720*/  LDG.E.CONSTANT R17, desc[UR6][R4.64+0x600] ;  /* 0x0006000604117981 */ /* 0x000f28000c1e9900 */
[----:B------:R-:W4:Y:S04]  /*1730*/  LDG.E.CONSTANT R13, desc[UR6][R4.64+0x700] ;  /* 0x00070006040d7981 */ /* 0x000f28000c1e9900 */
[----:B------:R-:W4:Y:S04]  /*1740*/  LDG.E.CONSTANT R25, desc[UR6][R4.64+0x800] ;  /* 0x0008000604197981 */ /* 0x000f28000c1e9900 */
[----:B------:R-:W4:Y:S01]  /*1750*/  LDG.E.CONSTANT R10, desc[UR6][R4.64+0x900] ;  /* 0x00090006040a7981 */ /* 0x000f22000c1e9900 */
[----:B------:R-:W0:Y:S03]  /*1760*/  S2UR UR5, SR_CgaCtaId ;  /* 0x00000000000579c3 */ /* 0x000e260000008800 */
[----:B------:R-:W4:Y:S01]  /*1770*/  LDG.E.CONSTANT R9, desc[UR6][R4.64+0xa00] ;  /* 0x000a000604097981 */ /* 0x000f22000c1e9900 */
[----:B------:R-:W-:-:S03]  /*1780*/  UMOV UR4, 0x400 ;  /* 0x0000040000047882 */ /* 0x000fc60000000000 */
[----:B------:R-:W4:Y:S04]  /*1790*/  LDG.E.CONSTANT R7, desc[UR6][R4.64+0xb00] ;  /* 0x000b000604077981 */ /* 0x000f28000c1e9900 */
[----:B------:R-:W4:Y:S04]  /*17a0*/  LDG.E.CONSTANT R24, desc[UR6][R4.64+0xc00] ;  /* 0x000c000604187981 */ /* 0x000f28000c1e9900 */
[----:B------:R-:W4:Y:S01]  /*17b0*/  LDG.E.CONSTANT R23, desc[UR6][R4.64+0xd00] ;  /* 0x000d000604177981 */ /* 0x000f22000c1e9900 */
[----:B0-----:R-:W-:-:S06]  /*17c0*/  ULEA UR4, UR5, UR4, 0x18 ;  /* 0x0000000405047291 */ /* 0x001fcc000f8ec0ff */
[----:B------:R-:W-:Y:S01]  /*17d0*/  LEA R12, R0, UR4, 0x2 ;  /* 0x00000004000c7c11 */ /* 0x000fe2000f8e10ff */
[----:B------:R-:W-:Y:S06]  /*17e0*/  BAR.SYNC.DEFER_BLOCKING 0x0 ;  /* 0x0000000000007b1d */ /* 0x000fec0000010000 */
[----:B------:R-:W2:Y:S04]  /*17f0*/  LDS R21, [R12] ;  /* 0x000000000c157984 */ /* 0x000ea80000000800 */
[----:B------:R-:W3:Y:S01]  /*1800*/  LDS R22, [R12+0x4] ;  /* 0x000004000c167984 */ /* 0x000ee20000000800 */
[----:B------:R-:W-:Y:S01]  /*1810*/  IADD3 R29, PT, PT, R6, 0x400, RZ ;  /* 0x00000400061d7810 */ /* 0x000fe20007ffe0ff */
[----:B--2---:R-:W-:-:S02]  /*1820*/  FFMA R21, R8, R21, RZ ;  /* 0x0000001508157223 */ /* 0x004fc400000000ff */
[----:B------:R-:W4:Y:S02]  /*1830*/  LDS R8, [R12+0x8] ;  /* 0x000008000c087984 */ /* 0x000f240000000800 */
[----:B---3--:R-:W-:Y:S02]  /*1840*/  FFMA R27, R16, R22, R21 ;  /* 0x00000016101b7223 */ /* 0x008fe40000000015 */
[----:B------:R-:W2:Y:S04]  /*1850*/  LDG.E.CONSTANT R22, desc[UR6][R4.64+0xe00] ;  /* 0x000e000604167981 */ /* 0x000ea8000c1e9900 */
[----:B------:R-:W3:Y:S04]  /*1860*/  LDG.E.CONSTANT R16, desc[UR6][R4.64+0xf00] ;  /* 0x000f000604107981 */ /* 0x000ee8000c1e9900 */
[----:B------:R-:W0:Y:S01]  /*1870*/  LDS R21, [R12+0x24] ;  /* 0x000024000c157984 */ /* 0x000e220000000800 */
[----:B----4-:R-:W-:Y:S01]  /*1880*/  FFMA R20, R20, R8, R27 ;  /* 0x0000000814147223 */ /* 0x010fe2000000001b */
[----:B------:R-:W-:-:S02]  /*1890*/  IMAD.WIDE.U32 R26, R29, 0x4, R14 ;  /* 0x000000041d1a7825 */ /* 0x000fc400078e000e */
[----:B------:R-:W1:Y:S04]  /*18a0*/  LDS R29, [R12+0x28] ;  /* 0x000028000c1d7984 */ /* 0x000e680000000800 */
[----:B------:R4:W3:Y:S04]  /*18b0*/  LDG.E.CONSTANT R8, desc[UR6][R26.64] ;  /* 0x000000061a087981 */ /* 0x0008e8000c1e9900 */
[----:B----4-:R-:W4:Y:S01]  /*18c0*/  LDS R27, [R12+0x2c] ;  /* 0x00002c000c1b7984 */ /* 0x010f220000000800 */
[----:B0-----:R-:W-:Y:S01]  /*18d0*/  FFMA R26, R19, R21, R20 ;  /* 0x00000015131a7223 */ /* 0x001fe20000000014 */
[----:B------:R-:W-:-:S05]  /*18e0*/  IADD3 R21, PT, PT, R6, 0x440, RZ ;  /* 0x0000044006157810 */ /* 0x000fca0007ffe0ff */
[----:B------:R-:W-:-:S05]  /*18f0*/  IMAD.WIDE.U32 R20, R21, 0x4, R14 ;  /* 0x0000000415147825 */ /* 0x000fca00078e000e */
[----:B------:R0:W3:Y:S01]  /*1900*/  LDG.E.CONSTANT R19, desc[UR6][R20.64] ;  /* 0x0000000614137981 */ /* 0x0000e2000c1e9900 */
[----:B------:R-:W-:Y:S01]  /*1910*/  IADD3 R5, PT, PT, R6, 0x480, RZ ;  /* 0x0000048006057810 */ /* 0x000fe20007ffe0ff */
[----:B-1----:R-:W-:Y:S02]  /*1920*/  FFMA R29, R28, R29, R26 ;  /* 0x0000001d1c1d7223 */ /* 0x002fe4000000001a */
[----:B0-----:R-:W-:Y:S04]  /*1930*/  LDS R20, [R12+0x6c] ;  /* 0x00006c000c147984 */ /* 0x001fe80000000800 */
[----:B------:R-:W0:Y:S01]  /*1940*/  LDS R28, [R12+0x48] ;  /* 0x000048000c1c7984 */ /* 0x000e220000000800 */
[----:B------:R-:W-:-:S03]  /*1950*/  IMAD.WIDE.U32 R4, R5, 0x4, R14 ;  /* 0x0000000405047825 */ /* 0x000fc600078e000e */
[----:B------:R-:W1:Y:S04]  /*1960*/  LDS R26, [R12+0x4c] ;  /* 0x00004c000c1a7984 */ /* 0x000e680000000800 */
[----:B------:R-:W-:Y:S01]  /*1970*/  LDS R21, [R12+0x70] ;  /* 0x000070000c157984 */ /* 0x000fe20000000800 */
[----:B----4-:R-:W-:-:S03]  /*1980*/  FFMA R29, R18, R27, R29 ;  /* 0x0000001b121d7223 */ /* 0x010fc6000000001d */
[----:B------:R-:W4:Y:S04]  /*1990*/  LDG.E.CONSTANT R18, desc[UR6][R4.64] ;  /* 0x0000000604127981 */ /* 0x000f28000c1e9900 */
[----:B------:R-:W1:Y:S01]  /*19a0*/  LDS R27, [R12+0x50] ;  /* 0x000050000c1b7984 */ /* 0x000e620000000800 */
[----:B0-----:R-:W-:-:S03]  /*19b0*/  FFMA R28, R17, R28, R29 ;  /* 0x0000001c111c7223 */ /* 0x001fc6000000001d */
[----:B------:R-:W4:Y:S01]  /*19c0*/  LDG.E.CONSTANT R17, desc[UR6][R4.64+0x100] ;  /* 0x0001000604117981 */ /* 0x000f22000c1e9900 */
[----:B-1----:R-:W-:-:S03]  /*19d0*/  FFMA R26, R13, R26, R28 ;  /* 0x0000001a0d1a7223 */ /* 0x002fc6000000001c */
[----:B------:R-:W4:Y:S04]  /*19e0*/  LDG.E.CONSTANT R13, desc[UR6][R4.64+0x200] ;  /* 0x00020006040d7981 */ /* 0x000f28000c1e9900 */
[----:B------:R-:W4:Y:S01]  /*19f0*/  LDG.E.CONSTANT R28, desc[UR6][R4.64+0x300] ;  /* 0x00030006041c7981 */ /* 0x000f22000c1e9900 */
[----:B------:R-:W-:-:S03]  /*1a00*/  FFMA R25, R25, R27, R26 ;  /* 0x0000001b19197223 */ /* 0x000fc6000000001a */
[----:B------:R-:W4:Y:S01]  /*1a10*/  LDG.E.CONSTANT R27, desc[UR6][R4.64+0x700] ;  /* 0x00070006041b7981 */ /* 0x000f22000c1e9900 */
[----:B------:R-:W-:-:S03]  /*1a20*/  FFMA R20, R10, R20, R25 ;  /* 0x000000140a147223 */ /* 0x000fc60000000019 */
[----:B------:R-:W4:Y:S04]  /*1a30*/  LDG.E.CONSTANT R10, desc[UR6][R4.64+0x400] ;  /* 0x00040006040a7981 */ /* 0x000f28000c1e9900 */
[----:B------:R-:W0:Y:S01]  /*1a40*/  LDS R25, [R12+0x74] ;  /* 0x000074000c197984 */ /* 0x000e220000000800 */
[----:B------:R-:W-:-:S03]  /*1a50*/  FFMA R20, R9, R21, R20 ;  /* 0x0000001509147223 */ /* 0x000fc60000000014 */
[----:B------:R-:W1:Y:S04]  /*1a60*/  LDS R21, [R12+0x90] ;  /* 0x000090000c157984 */ /* 0x000e680000000800 */
[----:B------:R-:W4:Y:S04]  /*1a70*/  LDG.E.CONSTANT R9, desc[UR6][R4.64+0x500] ;  /* 0x0005000604097981 */ /* 0x000f28000c1e9900 */
[----:B------:R-:W4:Y:S01]  /*1a80*/  LDG.E.CONSTANT R26, desc[UR6][R4.64+0x800] ;  /* 0x00080006041a7981 */ /* 0x000f22000c1e9900 */
[----:B0-----:R-:W-:-:S03]  /*1a90*/  FFMA R25, R7, R25, R20 ;  /* 0x0000001907197223 */ /* 0x001fc60000000014 */
[----:B------:R0:W4:Y:S04]  /*1aa0*/  LDG.E.CONSTANT R7, desc[UR6][R4.64+0x600] ;  /* 0x0006000604077981 */ /* 0x000128000c1e9900 */
[----:B------:R-:W0:Y:S01]  /*1ab0*/  LDS R20, [R12+0x94] ;  /* 0x000094000c147984 */ /* 0x000e220000000800 */
[----:B-1----:R-:W-:-:S03]  /*1ac0*/  FFMA R24, R24, R21, R25 ;  /* 0x0000001518187223 */ /* 0x002fc60000000019 */
[----:B------:R-:W2:Y:S04]  /*1ad0*/  LDS R25, [R12+0x98] ;  /* 0x000098000c197984 */ /* 0x000ea80000000800 */
[----:B------:R-:W3:Y:S04]  /*1ae0*/  LDS R21, [R12+0xb4] ;  /* 0x0000b4000c157984 */ /* 0x000ee80000000800 */
[----:B0-----:R-:W-:Y:S01]  /*1af0*/  LDS R5, [R12+0xd8] ;  /* 0x0000d8000c057984 */ /* 0x001fe20000000800 */
[----:B------:R-:W-:Y:S01]  /*1b00*/  FFMA R23, R23, R20, R24 ;  /* 0x0000001417177223 */ /* 0x000fe20000000018 */
[----:B------:R-:W-:-:S02]  /*1b10*/  IADD3 R24, PT, PT, R6, 0x6c0, RZ ;  /* 0x000006c006187810 */ /* 0x000fc40007ffe0ff */
[----:B------:R-:W0:Y:S01]  /*1b20*/  LDS R20, [R12+0xb8] ;  /* 0x0000b8000c147984 */ /* 0x000e220000000800 */
[----:B--2---:R-:W-:Y:S02]  /*1b30*/  FFMA R29, R22, R25, R23 ;  /* 0x00000019161d7223 */ /* 0x004fe40000000017 */
[----:B------:R-:W-:Y:S01]  /*1b40*/  IMAD.WIDE.U32 R24, R24, 0x4, R14 ;  /* 0x0000000418187825 */ /* 0x000fe200078e000e */
[----:B------:R-:W1:Y:S04]  /*1b50*/  LDS R22, [R12+0xbc] ;  /* 0x0000bc000c167984 */ /* 0x000e680000000800 */
[----:B------:R-:W2:Y:S01]  /*1b60*/  LDG.E.CONSTANT R23, desc[UR6][R24.64] ;  /* 0x0000000618177981 */ /* 0x000ea2000c1e9900 */
[----:B---3--:R-:W-:-:S03]  /*1b70*/  FFMA R21, R16, R21, R29 ;  /* 0x0000001510157223 */ /* 0x008fc6000000001d */
[----:B------:R-:W3:Y:S01]  /*1b80*/  LDG.E.CONSTANT R16, desc[UR6][R24.64+0x100] ;  /* 0x0001000618107981 */ /* 0x000ee2000c1e9900 */
[----:B0-----:R-:W-:-:S03]  /*1b90*/  FFMA R8, R8, R20, R21 ;  /* 0x0000001408087223 */ /* 0x001fc60000000015 */
[----:B------:R-:W3:Y:S04]  /*1ba0*/  LDG.E.CONSTANT R21, desc[UR6][R24.64+0x200] ;  /* 0x0002000618157981 */ /* 0x000ee8000c1e9900 */
[----:B------:R-:W3:Y:S01]  /*1bb0*/  LDG.E.CONSTANT R20, desc[UR6][R24.64+0x300] ;  /* 0x0003000618147981 */ /* 0x000ee2000c1e9900 */
[----:B-1----:R-:W-:-:S03]  /*1bc0*/  FFMA R29, R19, R22, R8 ;  /* 0x00000016131d7223 */ /* 0x002fc60000000008 */
[----:B------:R-:W0:Y:S04]  /*1bd0*/  LDS R19, [R12+0xdc] ;  /* 0x0000dc000c137984 */ /* 0x000e280000000800 */
[----:B------:R-:W3:Y:S01]  /*1be0*/  LDG.E.CONSTANT R8, desc[UR6][R24.64+0x400] ;  /* 0x0004000618087981 */ /* 0x000ee2000c1e9900 */
[----:B----4-:R-:W-:-:S03]  /*1bf0*/  FFMA R18, R18, R5, R29 ;  /* 0x0000000512127223 */ /* 0x010fc6000000001d */
[----:B------:R-:W1:Y:S01]  /*1c00*/  LDS R29, [R12+0xe0] ;  /* 0x0000e0000c1d7984 */ /* 0x000e620000000800 */
[----:B------:R-:W-:-:S05]  /*1c10*/  IADD3 R5, PT, PT, R6, 0x800, RZ ;  /* 0x0000080006057810 */ /* 0x000fca0007ffe0ff */
[----:B------:R-:W-:-:S05]  /*1c20*/  IMAD.WIDE.U32 R4, R5, 0x4, R14 ;  /* 0x0000000405047825 */ /* 0x000fca00078e000e */
[----:B------:R4:W3:Y:S02]  /*1c30*/  LDG.E.CONSTANT R22, desc[UR6][R4.64] ;  /* 0x0000000604167981 */ /* 0x0008e4000c1e9900 */
[----:B----4-:R-:W-:Y:S01]  /*1c40*/  IADD3 R5, PT, PT, R6, 0x840, RZ ;  /* 0x0000084006057810 */ /* 0x010fe20007ffe0ff */
[----:B0-----:R-:W-:-:S04]  /*1c50*/  FFMA R4, R17, R19, R18 ;  /* 0x0000001311047223 */ /* 0x001fc80000000012 */
[----:B------:R-:W-:Y:S02]  /*1c60*/  IMAD.WIDE.U32 R18, R5, 0x4, R14 ;  /* 0x0000000405127825 */ /* 0x000fe400078e000e */
[----:B------:R-:W0:Y:S04]  /*1c70*/  LDS R5, [R12+0xfc] ;  /* 0x0000fc000c057984 */ /* 0x000e280000000800 */
[----:B------:R1:W4:Y:S02]  /*1c80*/  LDG.E.CONSTANT R17, desc[UR6][R18.64] ;  /* 0x0000000612117981 */ /* 0x000324000c1e9900 */
[----:B-1----:R-:W-:Y:S02]  /*1c90*/  FFMA R19, R13, R29, R4 ;  /* 0x0000001d0d137223 */ /* 0x002fe40000000004 */
[----:B------:R-:W1:Y:S01]  /*1ca0*/  LDS R29, [R12+0x100] ;  /* 0x000100000c1d7984 */ /* 0x000e620000000800 */
[----:B------:R-:W-:-:S05]  /*1cb0*/  IADD3 R25, PT, PT, R6, 0x880, RZ ;  /* 0x0000088006197810 */ /* 0x000fca0007ffe0ff */
[----:B------:R-:W-:-:S05]  /*1cc0*/  IMAD.WIDE.U32 R24, R25, 0x4, R14 ;  /* 0x0000000419187825 */ /* 0x000fca00078e000e */
[----:B------:R0:W4:Y:S04]  /*1cd0*/  LDG.E.CONSTANT R13, desc[UR6][R24.64] ;  /* 0x00000006180d7981 */ /* 0x000128000c1e9900 */
[----:B0-----:R-:W-:Y:S01]  /*1ce0*/  LDS R25, [R12+0x128] ;  /* 0x000128000c197984 */ /* 0x001fe20000000800 */
[----:B------:R-:W-:-:S03]  /*1cf0*/  FFMA R19, R28, R5, R19 ;  /* 0x000000051c137223 */ /* 0x000fc60000000013 */
[----:B------:R-:W0:Y:S01]  /*1d00*/  LDS R28, [R12+0x104] ;  /* 0x000104000c1c7984 */ /* 0x000e220000000800 */
[----:B------:R-:W-:-:S05]  /*1d10*/  IADD3 R5, PT, PT, R6, 0x8c0, RZ ;  /* 0x000008c006057810 */ /* 0x000fca0007ffe0ff */
[----:B------:R-:W-:-:S04]  /*1d20*/  IMAD.WIDE.U32 R4, R5, 0x4, R14 ;  /* 0x0000000405047825 */ /* 0x000fc800078e000e */
[----:B-1----:R-:W-:Y:S02]  /*1d30*/  FFMA R24, R10, R29, R19 ;  /* 0x0000001d0a187223 */ /* 0x002fe40000000013 */
[----:B------:R1:W4:Y:S01]  /*1d40*/  LDG.E.CONSTANT R10, desc[UR6][R4.64] ;  /* 0x00000006040a7981 */ /* 0x000322000c1e9900 */
[----:B------:R-:W-:-:S03]  /*1d50*/  IADD3 R19, PT, PT, R6, 0x900, RZ ;  /* 0x0000090006137810 */ /* 0x000fc60007ffe0ff */
[----:B------:R-:W0:Y:S02]  /*1d60*/  LDS R29, [R12+0x120] ;  /* 0x000120000c1d7984 */ /* 0x000e240000000800 */
[----:B------:R-:W-:Y:S02]  /*1d70*/  IMAD.WIDE.U32 R18, R19, 0x4, R14 ;  /* 0x0000000413127825 */ /* 0x000fe400078e000e */
[----:B-1----:R-:W-:Y:S04]  /*1d80*/  LDS R4, [R12+0x144] ;  /* 0x000144000c047984 */ /* 0x002fe80000000800 */
[----:B------:R-:W4:Y:S01]  /*1d90*/  LDG.E.CONSTANT R5, desc[UR6][R18.64+0x200] ;  /* 0x0002000612057981 */ /* 0x000f22000c1e9900 */
[----:B0-----:R-:W-:-:S03]  /*1da0*/  FFMA R28, R9, R28, R24 ;  /* 0x0000001c091c7223 */ /* 0x001fc60000000018 */
[----:B------:R-:W4:Y:S04]  /*1db0*/  LDG.E.CONSTANT R9, desc[UR6][R18.64] ;  /* 0x0000000612097981 */ /* 0x000f28000c1e9900 */
[----:B------:R-:W0:Y:S01]  /*1dc0*/  LDS R24, [R12+0x124] ;  /* 0x000124000c187984 */ /* 0x000e220000000800 */
[----:B------:R-:W-:-:S03]  /*1dd0*/  FFMA R28, R7, R29, R28 ;  /* 0x0000001d071c7223 */ /* 0x000fc6000000001c */
[----:B------:R-:W4:Y:S01]  /*1de0*/  LDG.E.CONSTANT R7, desc[UR6][R18.64+0x100] ;  /* 0x0001000612077981 */ /* 0x000f22000c1e9900 */
[----:B0-----:R-:W-:-:S03]  /*1df0*/  FFMA R27, R27, R24, R28 ;  /* 0x000000181b1b7223 */ /* 0x001fc6000000001c */
[----:B------:R-:W3:Y:S04]  /*1e00*/  LDS R24, [R12+0x148] ;  /* 0x000148000c187984 */ /* 0x000ee80000000800 */
[----:B------:R-:W4:Y:S01]  /*1e10*/  LDG.E.CONSTANT R28, desc[UR6][R18.64+0x300] ;  /* 0x00030006121c7981 */ /* 0x000f22000c1e9900 */
[----:B------:R-:W-:-:S03]  /*1e20*/  FFMA R26, R26, R25, R27 ;  /* 0x000000191a1a7223 */ /* 0x000fc6000000001b */
[----:B------:R-:W0:Y:S04]  /*1e30*/  LDS R25, [R12+0x14c] ;  /* 0x00014c000c197984 */ /* 0x000e280000000800 */
[----:B------:R-:W4:Y:S01]  /*1e40*/  LDG.E.CONSTANT R27, desc[UR6][R18.64+0x600] ;  /* 0x00060006121b7981 */ /* 0x000f22000c1e9900 */
[----:B--2---:R-:W-:-:S03]  /*1e50*/  FFMA R23, R23, R4, R26 ;  /* 0x0000000417177223 */ /* 0x004fc6000000001a */
[----:B------:R-:W2:Y:S01]  /*1e60*/  LDG.E.CONSTANT R4, desc[UR6][R18.64+0x400] ;  /* 0x0004000612047981 */ /* 0x000ea2000c1e9900 */
[----:B---3--:R-:W-:-:S03]  /*1e70*/  FFMA R24, R16, R24, R23 ;  /* 0x0000001810187223 */ /* 0x008fc60000000017 */
[----:B------:R-:W3:Y:S04]  /*1e80*/  LDG.E.CONSTANT R16, desc[UR6][R18.64+0x500] ;  /* 0x0005000612107981 */ /* 0x000ee8000c1e9900 */
[----:B------:R-:W1:Y:S04]  /*1e90*/  LDS R23, [R12+0x168] ;  /* 0x000168000c177984 */ /* 0x000e680000000800 */
[----:B------:R-:W3:Y:S01]  /*1ea0*/  LDG.E.CONSTANT R26, desc[UR6][R18.64+0x700] ;  /* 0x00070006121a7981 */ /* 0x000ee2000c1e9900 */
[----:B0-----:R-:W-:-:S03]  /*1eb0*/  FFMA R21, R21, R25, R24 ;  /* 0x0000001915157223 */ /* 0x001fc60000000018 */
[----:B------:R-:W0:Y:S04]  /*1ec0*/  LDS R24, [R12+0x16c] ;  /* 0x00016c000c187984 */ /* 0x000e280000000800 */
[----:B------:R-:W-:Y:S01]  /*1ed0*/  LDS R25, [R12+0x18c] ;  /* 0x00018c000c197984 */ /* 0x000fe20000000800 */
[----:B-1----:R-:W-:-:S03]  /*1ee0*/  FFMA R21, R20, R23, R21 ;  /* 0x0000001714157223 */ /* 0x002fc60000000015 */
[----:B------:R-:W1:Y:S01]  /*1ef0*/  LDS R23, [R12+0x170] ;  /* 0x000170000c177984 */ /* 0x000e620000000800 */
[----:B0-----:R-:W-:-:S03]  /*1f00*/  FFMA R29, R8, R24, R21 ;  /* 0x00000018081d7223 */ /* 0x001fc60000000015 */
[----:B------:R0:W3:Y:S01]  /*1f10*/  LDG.E.CONSTANT R8, desc[UR6][R18.64+0x800] ;  /* 0x0008000612087981 */ /* 0x0000e2000c1e9900 */
[----:B------:R-:W-:-:S03]  /*1f20*/  IADD3 R21, PT, PT, R6, 0xb40, RZ ;  /* 0x00000b4006157810 */ /* 0x000fc60007ffe0ff */
[----:B------:R-:W0:Y:S02]  /*1f30*/  LDS R24, [R12+0x190] ;  /* 0x000190000c187984 */ /* 0x000e240000000800 */
[----:B------:R-:W-:-:S04]  /*1f40*/  IMAD.WIDE.U32 R20, R21, 0x4, R14 ;  /* 0x0000000415147825 */ /* 0x000fc800078e000e */
[----:B-1----:R-:W-:Y:S02]  /*1f50*/  FFMA R22, R22, R23, R29 ;  /* 0x0000001716167223 */ /* 0x002fe4000000001d */
[----:B------:R-:W3:Y:S02]  /*1f60*/  LDG.E.CONSTANT R23, desc[UR6][R20.64] ;  /* 0x0000000614177981 */ /* 0x000ee4000c1e9900 */
[----:B----4-:R-:W-:Y:S02]  /*1f70*/  FFMA R29, R17, R25, R22 ;  /* 0x00000019111d7223 */ /* 0x010fe40000000016 */
[----:B------:R-:W4:Y:S04]  /*1f80*/  LDG.E.CONSTANT R22, desc[UR6][R20.64+0x100] ;  /* 0x0001000614167981 */ /* 0x000f28000c1e9900 */
[----:B------:R-:W1:Y:S01]  /*1f90*/  LDS R25, [R12+0x194] ;  /* 0x000194000c197984 */ /* 0x000e620000000800 */
[----:B0-----:R-:W-:-:S03]  /*1fa0*/  IADD3 R19, PT, PT, R6, 0xc00, RZ ;  /* 0x00000c0006137810 */ /* 0x001fc60007ffe0ff */
[----:B------:R0:W4:Y:S02]  /*1fb0*/  LDG.E.CONSTANT R17, desc[UR6][R20.64+0x200] ;  /* 0x0002000614117981 */ /* 0x000124000c1e9900 */
[----:B------:R-:W-:-:S04]  /*1fc0*/  IMAD.WIDE.U32 R18, R19, 0x4, R14 ;  /* 0x0000000413127825 */ /* 0x000fc800078e000e */
[----:B------:R-:W-:Y:S02]  /*1fd0*/  FFMA R24, R13, R24, R29 ;  /* 0x000000180d187223 */ /* 0x000fe4000000001d */
[----:B------:R-:W1:Y:S04]  /*1fe0*/  LDS R29, [R12+0x1b0] ;  /* 0x0001b0000c1d7984 */ /* 0x000e680000000800 */
[----:B------:R0:W4:Y:S02]  /*1ff0*/  LDG.E.CONSTANT R13, desc[UR6][R18.64] ;  /* 0x00000006120d7981 */ /* 0x000124000c1e9900 */
[----:B0-----:R-:W-:Y:S02]  /*2000*/  IADD3 R21, PT, PT, R6, 0xc80, RZ ;  /* 0x00000c8006157810 */ /* 0x001fe40007ffe0ff */
[----:B------:R-:W0:Y:S01]  /*2010*/  LDS R18, [R12+0x1b4] ;  /* 0x0001b4000c127984 */ /* 0x000e220000000800 */
[----:B-1----:R-:W-:Y:S01]  /*2020*/  FFMA R19, R10, R25, R24 ;  /* 0x000000190a137223 */ /* 0x002fe20000000018 */
[----:B------:R-:W-:-:S05]  /*2030*/  IADD3 R25, PT, PT, R6, 0xc40, RZ ;  /* 0x00000c4006197810 */ /* 0x000fca0007ffe0ff */
[----:B------:R-:W-:-:S05]  /*2040*/  IMAD.WIDE.U32 R24, R25, 0x4, R14 ;  /* 0x0000000419187825 */ /* 0x000fca00078e000e */
[----:B------:R1:W4:Y:S01]  /*2050*/  LDG.E.CONSTANT R10, desc[UR6][R24.64] ;  /* 0x00000006180a7981 */ /* 0x000322000c1e9900 */
[----:B------:R-:W-:-:S04]  /*2060*/  IMAD.WIDE.U32 R20, R21, 0x4, R14 ;  /* 0x0000000415147825 */ /* 0x000fc800078e000e */
[----:B-1----:R-:W-:Y:S02]  /*2070*/  FFMA R24, R9, R29, R19 ;  /* 0x0000001d09187223 */ /* 0x002fe40000000013 */
[----:B------:R-:W1:Y:S04]  /*2080*/  LDS R29, [R12+0x1b8] ;  /* 0x0001b8000c1d7984 */ /* 0x000e680000000800 */
[----:B------:R0:W4:Y:S04]  /*2090*/  LDG.E.CONSTANT R9, desc[UR6][R20.64] ;  /* 0x0000000614097981 */ /* 0x000128000c1e9900 */
[----:B0-----:R-:W0:Y:S01]  /*20a0*/  LDS R21, [R12+0x1d4] ;  /* 0x0001d4000c157984 */ /* 0x001e220000000800 */
[----:B------:R-:W-:Y:S01]  /*20b0*/  IADD3 R19, PT, PT, R6, 0xcc0, RZ ;  /* 0x00000cc006137810 */ /* 0x000fe20007ffe0ff */
[----:B------:R-:W-:-:S04]  /*20c0*/  FFMA R24, R7, R18, R24 ;  /* 0x0000001207187223 */ /* 0x000fc80000000018 */
[----:B------:R-:W-:Y:S01]  /*20d0*/  IMAD.WIDE.U32 R18, R19, 0x4, R14 ;  /* 0x0000000413127825 */ /* 0x000fe200078e000e */
[----:B------:R-:W-:-:S04]  /*20e0*/  IADD3 R25, PT, PT, R6, 0xd00, RZ ;  /* 0x00000d0006197810 */ /* 0x000fc80007ffe0ff */
[----:B------:R1:W4:Y:S04]  /*20f0*/  LDG.E.CONSTANT R7, desc[UR6][R18.64] ;  /* 0x0000000612077981 */ /* 0x000328000c1e9900 */
[----:B-1----:R-:W2:Y:S01]  /*2100*/  LDS R19, [R12+0x1d8] ;  /* 0x0001d8000c137984 */ /* 0x002ea20000000800 */
[----:B------:R-:W-:Y:S01]  /*2110*/  FFMA R29, R5, R29, R24 ;  /* 0x0000001d051d7223 */ /* 0x000fe20000000018 */
[----:B------:R-:W-:-:S05]  /*2120*/  IMAD.WIDE.U32 R24, R25, 0x4, R14 ;  /* 0x0000000419187825 */ /* 0x000fca00078e000e */
[----:B------:R1:W4:Y:S01]  /*2130*/  LDG.E.CONSTANT R5, desc[UR6][R24.64] ;  /* 0x0000000618057981 */ /* 0x000322000c1e9900 */
[----:B0-----:R-:W-:-:S03]  /*2140*/  FFMA R21, R28, R21, R29 ;  /* 0x000000151c157223 */ /* 0x001fc6000000001d */
[----:B------:R-:W3:Y:S01]  /*2150*/  LDS R29, [R12+0x1dc] ;  /* 0x0001dc000c1d7984 */ /* 0x000ee20000000800 */
[----:B------:R-:W-:-:S03]  /*2160*/  IADD3 R20, PT, PT, R6, 0xd40, RZ ;  /* 0x00000d4006147810 */ /* 0x000fc60007ffe0ff */
[----:B------:R-:W0:Y:S04]  /*2170*/  LDS R28, [R12+0x1f8] ;  /* 0x0001f8000c1c7984 */ /* 0x000e280000000800 */
[----:B-1----:R-:W1:Y:S01]  /*2180*/  LDS R24, [R12+0x1fc] ;  /* 0x0001fc000c187984 */ /* 0x002e620000000800 */
[----:B--2---:R-:W-:Y:S01]  /*2190*/  FFMA R25, R4, R19, R21 ;  /* 0x0000001304197223 */ /* 0x004fe20000000015 */
[----:B------:R-:W-:Y:S01]  /*21a0*/  IADD3 R19, PT, PT, R6, 0xd80, RZ ;  /* 0x00000d8006137810 */ /* 0x000fe20007ffe0ff */
[----:B------:R-:W-:-:S04]  /*21b0*/  IMAD.WIDE.U32 R20, R20, 0x4, R14 ;  /* 0x0000000414147825 */ /* 0x000fc800078e000e */
[----:B------:R-:W-:Y:S01]  /*21c0*/  IMAD.WIDE.U32 R18, R19, 0x4, R14 ;  /* 0x0000000413127825 */ /* 0x000fe200078e000e */
[----:B------:R2:W4:Y:S03]  /*21d0*/  LDG.E.CONSTANT R4, desc[UR6][R20.64] ;  /* 0x0000000614047981 */ /* 0x000526000c1e9900 */
[----:B---3--:R-:W-:Y:S02]  /*21e0*/  FFMA R29, R16, R29, R25 ;  /* 0x0000001d101d7223 */ /* 0x008fe40000000019 */
[----:B------:R-:W3:Y:S02]  /*21f0*/  LDG.E.CONSTANT R16, desc[UR6][R18.64] ;  /* 0x0000000612107981 */ /* 0x000ee4000c1e9900 */
[----:B0-----:R-:W-:Y:S02]  /*2200*/  FFMA R29, R27, R28, R29 ;  /* 0x0000001c1b1d7223 */ /* 0x001fe4000000001d */
[----:B------:R-:W0:Y:S04]  /*2210*/  LDS R25, [R12+0x200] ;  /* 0x000200000c197984 */ /* 0x000e280000000800 */
[----:B------:R-:W3:Y:S01]  /*2220*/  LDG.E.CONSTANT R27, desc[UR6][R18.64+0x100] ;  /* 0x00010006121b7981 */ /* 0x000ee2000c1e9900 */
[----:B-1----:R-:W-:-:S03]  /*2230*/  FFMA R29, R26, R24, R29 ;  /* 0x000000181a1d7223 */ /* 0x002fc6000000001d */
[----:B------:R-:W3:Y:S04]  /*2240*/  LDG.E.CONSTANT R26, desc[UR6][R18.64+0x200] ;  /* 0x00020006121a7981 */ /* 0x000ee8000c1e9900 */
[----:B------:R-:W1:Y:S04]  /*2250*/  LDS R24, [R12+0x21c] ;  /* 0x00021c000c187984 */ /* 0x000e680000000800 */
[----:B--2---:R-:W4:Y:S04]  /*2260*/  LDS R21, [R12+0x220] ;  /* 0x000220000c157984 */ /* 0x004f280000000800 */
[----:B------:R-:W2:Y:S01]  /*2270*/  LDG.E.CONSTANT R28, desc[UR6][R18.64+0x600] ;  /* 0x00060006121c7981 */ /* 0x000ea2000c1e9900 */
[----:B0-----:R-:W-:-:S03]  /*2280*/  FFMA R20, R8, R25, R29 ;  /* 0x0000001908147223 */ /* 0x001fc6000000001d */
[----:B------:R-:W2:Y:S04]  /*2290*/  LDG.E.CONSTANT R8, desc[UR6][R18.64+0x300] ;  /* 0x0003000612087981 */ /* 0x000ea8000c1e9900 */
[----:B------:R-:W2:Y:S01]  /*22a0*/  LDG.E.CONSTANT R25, desc[UR6][R18.64+0x400] ;  /* 0x0004000612197981 */ /* 0x000ea2000c1e9900 */
[----:B-1----:R-:W-:-:S03]  /*22b0*/  FFMA R23, R23, R24, R20 ;  /* 0x0000001817177223 */ /* 0x002fc60000000014 */
[----:B------:R-:W0:Y:S04]  /*22c0*/  LDS R20, [R12+0x224] ;  /* 0x000224000c147984 */ /* 0x000e280000000800 */
[----:B------:R-:W2:Y:S01]  /*22d0*/  LDG.E.CONSTANT R24, desc[UR6][R18.64+0x500] ;  /* 0x0005000612187981 */ /* 0x000ea2000c1e9900 */
[----:B----4-:R-:W-:-:S03]  /*22e0*/  FFMA R22, R22, R21, R23 ;  /* 0x0000001516167223 */ /* 0x010fc60000000017 */
[----:B------:R-:W1:Y:S04]  /*22f0*/  LDS R23, [R12+0x240] ;  /* 0x000240000c177984 */ /* 0x000e680000000800 */
[----:B------:R-:W4:Y:S01]  /*2300*/  LDS R21, [R12+0x244] ;  /* 0x000244000c157984 */ /* 0x000f220000000800 */
[----:B0-----:R-:W-:-:S03]  /*2310*/  FFMA R20, R17, R20, R22 ;  /* 0x0000001411147223 */ /* 0x001fc60000000016 */
[----:B------:R-:W2:Y:S01]  /*2320*/  LDG.E.CONSTANT R17, desc[UR6][R18.64+0x700] ;  /* 0x0007000612117981 */ /* 0x000ea2000c1e9900 */
[----:B------:R-:W-:Y:S01]  /*2330*/  IADD3 R29, PT, PT, R6, 0xfc0, RZ ;  /* 0x00000fc0061d7810 */ /* 0x000fe20007ffe0ff */
[----:B-1----:R-:W-:Y:S02]  /*2340*/  FFMA R23, R13, R23, R20 ;  /* 0x000000170d177223 */ /* 0x002fe40000000014 */
[----:B------:R-:W0:Y:S04]  /*2350*/  LDS R20, [R12+0x248] ;  /* 0x000248000c147984 */ /* 0x000e280000000800 */
[----:B------:R-:W2:Y:S01]  /*2360*/  LDG.E.CONSTANT R13, desc[UR6][R18.64+0x800] ;  /* 0x00080006120d7981 */ /* 0x000ea2000c1e9900 */
[----:B----4-:R-:W-:Y:S01]  /*2370*/  FFMA R21, R10, R21, R23 ;  /* 0x000000150a157223 */ /* 0x010fe20000000017 */
[----:B------:R-:W-:-:S02]  /*2380*/  IMAD.WIDE.U32 R22, R29, 0x4, R14 ;  /* 0x000000041d167825 */ /* 0x000fc400078e000e */
[----:B------:R-:W1:Y:S04]  /*2390*/  LDS R29, [R12+0x264] ;  /* 0x000264000c1d7984 */ /* 0x000e680000000800 */
[----:B------:R4:W2:Y:S04]  /*23a0*/  LDG.E.CONSTANT R10, desc[UR6][R22.64] ;  /* 0x00000006160a7981 */ /* 0x0008a8000c1e9900 */
[----:B----4-:R-:W4:Y:S01]  /*23b0*/  LDS R22, [R12+0x268] ;  /* 0x000268000c167984 */ /* 0x010f220000000800 */
[----:B0-----:R-:W-:Y:S01]  /*23c0*/  FFMA R23, R9, R20, R21 ;  /* 0x0000001409177223 */ /* 0x001fe20000000015 */
[----:B------:R-:W-:-:S05]  /*23d0*/  IADD3 R21, PT, PT, R6, 0x1000, RZ ;  /* 0x0000100006157810 */ /* 0x000fca0007ffe0ff */
[----:B------:R-:W-:-:S05]  /*23e0*/  IMAD.WIDE.U32 R20, R21, 0x4, R14 ;  /* 0x0000000415147825 */ /* 0x000fca00078e000e */
[----:B------:R-:W2:Y:S01]  /*23f0*/  LDG.E.CONSTANT R9, desc[UR6][R20.64] ;  /* 0x0000000614097981 */ /* 0x000ea2000c1e9900 */
[----:B------:R-:W-:-:S05]  /*2400*/  IADD3 R19, PT, PT, R6, 0x1040, RZ ;  /* 0x0000104006137810 */ /* 0x000fca0007ffe0ff */
[----:B------:R-:W-:-:S04]  /*2410*/  IMAD.WIDE.U32 R18, R19, 0x4, R14 ;  /* 0x0000000413127825 */ /* 0x000fc800078e000e */
[----:B-1----:R-:W-:Y:S02]  /*2420*/  FFMA R29, R7, R29, R23 ;  /* 0x0000001d071d7223 */ /* 0x002fe40000000017 */
[----:B------:R0:W2:Y:S01]  /*2430*/  LDG.E.CONSTANT R7, desc[UR6][R18.64] ;  /* 0x0000000612077981 */ /* 0x0000a2000c1e9900 */
[----:B------:R-:W-:-:S03]  /*2440*/  IADD3 R23, PT, PT, R6, 0x1080, RZ ;  /* 0x0000108006177810 */ /* 0x000fc60007ffe0ff */
[----:B0-----:R-:W0:Y:S01]  /*2450*/  LDS R18, [R12+0x26c] ;  /* 0x00026c000c127984 */ /* 0x001e220000000800 */
[----:B----4-:R-:W-:Y:S01]  /*2460*/  FFMA R29, R5, R22, R29 ;  /* 0x00000016051d7223 */ /* 0x010fe2000000001d */
[----:B------:R-:W-:-:S05]  /*2470*/  IMAD.WIDE.U32 R22, R23, 0x4, R14 ;  /* 0x0000000417167825 */ /* 0x000fca00078e000e */
[----:B------:R1:W4:Y:S04]  /*2480*/  LDG.E.CONSTANT R5, desc[UR6][R22.64] ;  /* 0x0000000616057981 */ /* 0x000328000c1e9900 */
[----:B-1----:R-:W3:Y:S01]  /*2490*/  LDS R22, [R12+0x288] ;  /* 0x000288000c167984 */ /* 0x002ee20000000800 */
[C---:B------:R-:W-:Y:S02]  /*24a0*/  IADD3 R20, PT, PT, R6.reuse, 0x10c0, RZ ;  /* 0x000010c006147810 */ /* 0x040fe40007ffe0ff */
[----:B------:R-:W-:Y:S01]  /*24b0*/  IADD3 R19, PT, PT, R6, 0x1100, RZ ;  /* 0x0000110006137810 */ /* 0x000fe20007ffe0ff */
[----:B0-----:R-:W-:-:S04]  /*24c0*/  FFMA R21, R4, R18, R29 ;  /* 0x0000001204157223 */ /* 0x001fc8000000001d */
[----:B------:R-:W-:Y:S01]  /*24d0*/  IMAD.WIDE.U32 R18, R19, 0x4, R14 ;  /* 0x0000000413127825 */ /* 0x000fe200078e000e */
[----:B------:R-:W0:Y:S03]  /*24e0*/  LDS R29, [R12+0x28c] ;  /* 0x00028c000c1d7984 */ /* 0x000e260000000800 */
[----:B---3--:R-:W-:Y:S01]  /*24f0*/  FFMA R22, R16, R22, R21 ;  /* 0x0000001610167223 */ /* 0x008fe20000000015 */
[----:B------:R-:W-:Y:S01]  /*2500*/  IMAD.WIDE.U32 R20, R20, 0x4, R14 ;  /* 0x0000000414147825 */ /* 0x000fe200078e000e */
[----:B------:R1:W3:Y:S04]  /*2510*/  LDG.E.CONSTANT R16, desc[UR6][R18.64] ;  /* 0x0000000612107981 */ /* 0x0002e8000c1e9900 */
[----:B------:R0:W3:Y:S04]  /*2520*/  LDG.E.CONSTANT R4, desc[UR6][R20.64] ;  /* 0x0000000614047981 */ /* 0x0000e8000c1e9900 */
[----:B-1----:R-:W1:Y:S01]  /*2530*/  LDS R19, [R12+0x290] ;  /* 0x000290000c137984 */ /* 0x002e620000000800 */
[----:B------:R-:W-:Y:S01]  /*2540*/  IADD3 R23, PT, PT, R6, 0x1140, RZ ;  /* 0x0000114006177810 */ /* 0x000fe20007ffe0ff */
[----:B0-----:R-:W-:-:S02]  /*2550*/  FFMA R27, R27, R29, R22 ;  /* 0x0000001d1b1b7223 */ /* 0x001fc40000000016 */
[----:B------:R-:W2:Y:S02]  /*2560*/  LDS R29, [R12+0x2ac] ;  /* 0x0002ac000c1d7984 */ /* 0x000ea40000000800 */
[----:B------:R-:W-:-:S04]  /*2570*/  IMAD.WIDE.U32 R22, R23, 0x4, R14 ;  /* 0x0000000417167825 */ /* 0x000fc800078e000e */
[----:B-1----:R-:W-:Y:S02]  /*2580*/  FFMA R19, R26, R19, R27 ;  /* 0x000000131a137223 */ /* 0x002fe4000000001b */
[----:B------:R2:W3:Y:S04]  /*2590*/  LDG.E.CONSTANT R27, desc[UR6][R22.64] ;  /* 0x00000006161b7981 */ /* 0x0004e8000c1e9900 */
[----:B------:R-:W0:Y:S01]  /*25a0*/  LDS R26, [R12+0x2b0] ;  /* 0x0002b0000c1a7984 */ /* 0x000e220000000800 */
[----:B------:R-:W-:Y:S01]  /*25b0*/  IADD3 R21, PT, PT, R6, 0x1180, RZ ;  /* 0x0000118006157810 */ /* 0x000fe20007ffe0ff */
[----:B--2---:R-:W-:Y:S02]  /*25c0*/  FFMA R22, R8, R29, R19 ;  /* 0x0000001d08167223 */ /* 0x004fe40000000013 */
[----:B------:R-:W1:Y:S02]  /*25d0*/  LDS R29, [R12+0x2b4] ;  /* 0x0002b4000c1d7984 */ /* 0x000e640000000800 */
[----:B------:R-:W-:Y:S01]  /*25e0*/  IMAD.WIDE.U32 R20, R21, 0x4, R14 ;  /* 0x0000000415147825 */ /* 0x000fe200078e000e */
[----:B------:R-:W-:-:S04]  /*25f0*/  IADD3 R19, PT, PT, R6, 0x11c0, RZ ;  /* 0x000011c006137810 */ /* 0x000fc80007ffe0ff */
[----:B------:R2:W3:Y:S01]  /*2600*/  LDG.E.CONSTANT R8, desc[UR6][R20.64] ;  /* 0x0000000614087981 */ /* 0x0004e2000c1e9900 */
[----:B------:R-:W-:-:S04]  /*2610*/  IMAD.WIDE.U32 R18, R19, 0x4, R14 ;  /* 0x0000000413127825 */ /* 0x000fc800078e000e */
[----:B0-----:R-:W-:Y:S01]  /*2620*/  FFMA R25, R25, R26, R22 ;  /* 0x0000001a19197223 */ /* 0x001fe20000000016 */
[----:B------:R-:W-:Y:S01]  /*2630*/  IADD3 R23, PT, PT, R6, 0x1200, RZ ;  /* 0x0000120006177810 */ /* 0x000fe20007ffe0ff */
[----:B------:R-:W0:Y:S04]  /*2640*/  LDS R22, [R12+0x2d0] ;  /* 0x0002d0000c167984 */ /* 0x000e280000000800 */
[----:B------:R1:W3:Y:S04]  /*2650*/  LDG.E.CONSTANT R26, desc[UR6][R18.64] ;  /* 0x00000006121a7981 */ /* 0x0002e8000c1e9900 */
[----:B--2---:R-:W-:Y:S04]  /*2660*/  LDS R20, [R12+0x2d8] ;  /* 0x0002d8000c147984 */ /* 0x004fe80000000800 */
[----:B------:R-:W-:Y:S04]  /*2670*/  LDS R21, [R12+0x2fc] ;  /* 0x0002fc000c157984 */ /* 0x000fe80000000800 */
[----:B-1----:R-:W1:Y:S01]  /*2680*/  LDS R18, [R12+0x2d4] ;  /* 0x0002d4000c127984 */ /* 0x002e620000000800 */
[----:B------:R-:W-:Y:S01]  /*2690*/  FFMA R29, R24, R29, R25 ;  /* 0x0000001d181d7223 */ /* 0x000fe20000000019 */
[----:B------:R-:W-:-:S05]  /*26a0*/  IMAD.WIDE.U32 R24, R23, 0x4, R14 ;  /* 0x0000000417187825 */ /* 0x000fca00078e000e */
[----:B------:R-:W2:Y:S04]  /*26b0*/  LDG.E.CONSTANT R23, desc[UR6][R24.64] ;  /* 0x0000000618177981 */ /* 0x000ea8000c1e9900 */
[----:B------:R-:W2:Y:S01]  /*26c0*/  LDG.E.CONSTANT R19, desc[UR6][R24.64+0x200] ;  /* 0x0002000618137981 */ /* 0x000ea2000c1e9900 */
[----:B0-----:R-:W-:-:S03]  /*26d0*/  FFMA R28, R28, R22, R29 ;  /* 0x000000161c1c7223 */ /* 0x001fc6000000001d */
[----:B------:R-:W2:Y:S01]  /*26e0*/  LDG.E.CONSTANT R22, desc[UR6][R24.64+0x100] ;  /* 0x0001000618167981 */ /* 0x000ea2000c1e9900 */
[----:B-1----:R-:W-:-:S03]  /*26f0*/  FFMA R28, R17, R18, R28 ;  /* 0x00000012111c7223 */ /* 0x002fc6000000001c */
[----:B------:R-:W0:Y:S04]  /*2700*/  LDS R18, [R12+0x2f4] ;  /* 0x0002f4000c127984 */ /* 0x000e280000000800 */
[----:B------:R-:W2:Y:S01]  /*2710*/  LDG.E.CONSTANT R17, desc[UR6][R24.64+0x300] ;  /* 0x0003000618117981 */ /* 0x000ea2000c1e9900 */
[----:B------:R-:W-:-:S03]  /*2720*/  FFMA R13, R13, R20, R28 ;  /* 0x000000140d0d7223 */ /* 0x000fc6000000001c */
[----:B------:R-:W1:Y:S04]  /*2730*/  LDS R20, [R12+0x2f8] ;  /* 0x0002f8000c147984 */ /* 0x000e680000000800 */
[----:B------:R-:W-:Y:S01]  /*2740*/  LDS R28, [R12+0x31c] ;  /* 0x00031c000c1c7984 */ /* 0x000fe20000000800 */
[----:B0-----:R-:W-:-:S03]  /*2750*/  FFMA R10, R10, R18, R13 ;  /* 0x000000120a0a7223 */ /* 0x001fc6000000000d */
[----:B------:R-:W2:Y:S04]  /*2760*/  LDG.E.CONSTANT R18, desc[UR6][R24.64+0x400] ;  /* 0x0004000618127981 */ /* 0x000ea8000c1e9900 */
[----:B------:R-:W2:Y:S01]  /*2770*/  LDG.E.CONSTANT R13, desc[UR6][R24.64+0x500] ;  /* 0x00050006180d7981 */ /* 0x000ea2000c1e9900 */
[----:B-1----:R-:W-:-:S03]  /*2780*/  FFMA R10, R9, R20, R10 ;  /* 0x00000014090a7223 */ /* 0x002fc6000000000a */
[----:B------:R-:W4:Y:S01]  /*2790*/  LDS R9, [R12+0x318] ;  /* 0x000318000c097984 */ /* 0x000f220000000800 */
[----:B------:R-:W-:-:S03]  /*27a0*/  FFMA R20, R7, R21, R10 ;  /* 0x0000001507147223 */ /* 0x000fc6000000000a */
[----:B------:R-:W2:Y:S01]  /*27b0*/  LDG.E.CONSTANT R10, desc[UR6][R24.64+0x600] ;  /* 0x00060006180a7981 */ /* 0x000ea2000c1e9900 */
[----:B------:R-:W-:Y:S01]  /*27c0*/  IADD3 R21, PT, PT, R6, 0x1400, RZ ;  /* 0x0000140006157810 */ /* 0x000fe20007ffe0ff */
[----:B----4-:R-:W-:-:S04]  /*27d0*/  FFMA R5, R5, R9, R20 ;  /* 0x0000000905057223 */ /* 0x010fc80000000014 */
[----:B------:R-:W-:Y:S01]  /*27e0*/  IMAD.WIDE.U32 R20, R21, 0x4, R14 ;  /* 0x0000000415147825 */ /* 0x000fe200078e000e */
[----:B------:R0:W4:Y:S04]  /*27f0*/  LDG.E.CONSTANT R9, desc[UR6][R24.64+0x700] ;  /* 0x0007000618097981 */ /* 0x000128000c1e9900 */
[----:B------:R1:W4:Y:S04]  /*2800*/  LDG.E.CONSTANT R7, desc[UR6][R20.64] ;  /* 0x0000000614077981 */ /* 0x000328000c1e9900 */
[----:B0-----:R-:W-:Y:S04]  /*2810*/  LDS R24, [R12+0x340] ;  /* 0x000340000c187984 */ /* 0x001fe80000000800 */
[----:B-1----:R-:W0:Y:S01]  /*2820*/  LDS R20, [R12+0x320] ;  /* 0x000320000c147984 */ /* 0x002e220000000800 */
[----:B------:R-:W-:-:S03]  /*2830*/  IADD3 R21, PT, PT, R6, 0x1440, RZ ;  /* 0x0000144006157810 */ /* 0x000fc60007ffe0ff */
[----:B------:R-:W-:Y:S01]  /*2840*/  LDS R25, [R12+0x368] ;  /* 0x000368000c197984 */ /* 0x000fe20000000800 */
[----:B---3--:R-:W-:Y:S01]  /*2850*/  FFMA R29, R4, R28, R5 ;  /* 0x0000001c041d7223 */ /* 0x008fe20000000005 */
[----:B------:R-:W-:Y:S02]  /*2860*/  IMAD.WIDE.U32 R4, R21, 0x4, R14 ;  /* 0x0000000415047825 */ /* 0x000fe400078e000e */
[----:B------:R-:W-:Y:S02]  /*2870*/  LDS R21, [R12+0x360] ;  /* 0x000360000c157984 */ /* 0x000fe40000000800 */
[----:B0-----:R-:W-:Y:S02]  /*2880*/  FFMA R28, R16, R20, R29 ;  /* 0x00000014101c7223 */ /* 0x001fe4000000001d */
[----:B------:R-:W3:Y:S04]  /*2890*/  LDG.E.CONSTANT R16, desc[UR6][R4.64] ;  /* 0x0000000604107981 */ /* 0x000ee8000c1e9900 */
[----:B------:R-:W0:Y:S04]  /*28a0*/  LDS R29, [R12+0x33c] ;  /* 0x00033c000c1d7984 */ /* 0x000e280000000800 */
[----:B------:R-:W1:Y:S01]  /*28b0*/  LDS R20, [R12+0x344] ;  /* 0x000344000c147984 */ /* 0x000e620000000800 */
[----:B0-----:R-:W-:-:S03]  /*28c0*/  FFMA R29, R27, R29, R28 ;  /* 0x0000001d1b1d7223 */ /* 0x001fc6000000001c */
[----:B------:R-:W3:Y:S04]  /*28d0*/  LDG.E.CONSTANT R27, desc[UR6][R4.64+0x100] ;  /* 0x00010006041b7981 */ /* 0x000ee8000c1e9900 */
[----:B------:R-:W-:Y:S01]  /*28e0*/  LDS R28, [R12+0x38c] ;  /* 0x00038c000c1c7984 */ /* 0x000fe20000000800 */
[----:B------:R-:W-:-:S03]  /*28f0*/  FFMA R29, R8, R24, R29 ;  /* 0x00000018081d7223 */ /* 0x000fc6000000001d */
[----:B------:R-:W3:Y:S04]  /*2900*/  LDG.E.CONSTANT R8, desc[UR6][R4.64+0x200] ;  /* 0x0002000604087981 */ /* 0x000ee8000c1e9900 */
[----:B------:R-:W0:Y:S01]  /*2910*/  LDS R24, [R12+0x364] ;  /* 0x000364000c187984 */ /* 0x000e220000000800 */
[----:B-1----:R-:W-:-:S03]  /*2920*/  FFMA R20, R26, R20, R29 ;  /* 0x000000141a147223 */ /* 0x002fc6000000001d */
[----:B------:R-:W3:Y:S01]  /*2930*/  LDG.E.CONSTANT R26, desc[UR6][R4.64+0x400] ;  /* 0x00040006041a7981 */ /* 0x000ee2000c1e9900 */
[----:B--2---:R-:W-:-:S03]  /*2940*/  FFMA R21, R23, R21, R20 ;  /* 0x0000001517157223 */ /* 0x004fc60000000014 */
[----:B------:R-:W2:Y:S04]  /*2950*/  LDG.E.CONSTANT R20, desc[UR6][R4.64+0x300] ;  /* 0x0003000604147981 */ /* 0x000ea8000c1e9900 */
[----:B------:R-:W-:Y:S01]  /*2960*/  LDS R23, [R12+0x388] ;  /* 0x000388000c177984 */ /* 0x000fe20000000800 */
[----:B0-----:R-:W-:-:S03]  /*2970*/  FFMA R22, R22, R24, R21 ;  /* 0x0000001816167223 */ /* 0x001fc60000000015 */
[----:B------:R-:W0:Y:S01]  /*2980*/  LDS R24, [R12+0x384] ;  /* 0x000384000c187984 */ /* 0x000e220000000800 */
[----:B------:R-:W-:-:S03]  /*2990*/  FFMA R22, R19, R25, R22 ;  /* 0x0000001913167223 */ /* 0x000fc60000000016 */
[----:B------:R-:W2:Y:S04]  /*29a0*/  LDG.E.CONSTANT R25, desc[UR6][R4.64+0x500] ;  /* 0x0005000604197981 */ /* 0x000ea8000c1e9900 */
[----:B------:R-:W2:Y:S01]  /*29b0*/  LDG.E.CONSTANT R21, desc[UR6][R4.64+0x600] ;  /* 0x0006000604157981 */ /* 0x000ea2000c1e9900 */
[----:B0-----:R-:W-:-:S03]  /*29c0*/  FFMA R17, R17, R24, R22 ;  /* 0x0000001811117223 */ /* 0x001fc60000000016 */
[----:B------:R-:W2:Y:S04]  /*29d0*/  LDG.E.CONSTANT R22, desc[UR6][R4.64+0x700] ;  /* 0x0007000604167981 */ /* 0x000ea8000c1e9900 */
[----:B------:R0:W2:Y:S01]  /*29e0*/  LDG.E.CONSTANT R24, desc[UR6][R4.64+0x800] ;  /* 0x0008000604187981 */ /* 0x0000a2000c1e9900 */
[----:B------:R-:W-:Y:S01]  /*29f0*/  FFMA R23, R18, R23, R17 ;  /* 0x0000001712177223 */ /* 0x000fe20000000011 */
[----:B------:R-:W-:Y:S02]  /*2a00*/  IADD3 R19, PT, PT, R6, 0x1680, RZ ;  /* 0x0000168006137810 */ /* 0x000fe40007ffe0ff */
[----:B------:R-:W1:Y:S01]  /*2a10*/  LDS R17, [R12+0x3a8] ;  /* 0x0003a8000c117984 */ /* 0x000e620000000800 */
[----:B------:R-:W-:Y:S02]  /*2a20*/  FFMA R13, R13, R28, R23 ;  /* 0x0000001c0d0d7223 */ /* 0x000fe40000000017 */
[----:B------:R-:W-:Y:S01]  /*2a30*/  IMAD.WIDE.U32 R18, R19, 0x4, R14 ;  /* 0x0000000413127825 */ /* 0x000fe200078e000e */
[----:B------:R-:W4:Y:S04]  /*2a40*/  LDS R28, [R12+0x3ac] ;  /* 0x0003ac000c1c7984 */ /* 0x000f280000000800 */
[----:B------:R-:W2:Y:S04]  /*2a50*/  LDG.E.CONSTANT R23, desc[UR6][R18.64] ;  /* 0x0000000612177981 */ /* 0x000ea8000c1e9900 */
[----:B0-----:R-:W-:Y:S04]  /*2a60*/  LDS R4, [R12+0x3cc] ;  /* 0x0003cc000c047984 */ /* 0x001fe80000000800 */
[----:B------:R-:W-:Y:S01]  /*2a70*/  LDS R5, [R12+0x3d0] ;  /* 0x0003d0000c057984 */ /* 0x000fe20000000800 */
[----:B-1----:R-:W-:-:S03]  /*2a80*/  FFMA R10, R10, R17, R13 ;  /* 0x000000110a0a7223 */ /* 0x002fc6000000000d */
[----:B------:R-:W2:Y:S04]  /*2a90*/  LDG.E.CONSTANT R13, desc[UR6][R18.64+0x100] ;  /* 0x00010006120d7981 */ /* 0x000ea8000c1e9900 */
[----:B------:R-:W0:Y:S01]  /*2aa0*/  LDS R17, [R12+0x3b0] ;  /* 0x0003b0000c117984 */ /* 0x000e220000000800 */
[----:B----4-:R-:W-:-:S03]  /*2ab0*/  FFMA R28, R9, R28, R10 ;  /* 0x0000001c091c7223 */ /* 0x010fc6000000000a */
[----:B------:R-:W4:Y:S04]  /*2ac0*/  LDG.E.CONSTANT R10, desc[UR6][R18.64+0x200] ;  /* 0x00020006120a7981 */ /* 0x000f28000c1e9900 */
[----:B------:R-:W4:Y:S01]  /*2ad0*/  LDG.E.CONSTANT R9, desc[UR6][R18.64+0x300] ;  /* 0x0003000612097981 */ /* 0x000f22000c1e9900 */
[----:B0-----:R-:W-:-:S03]  /*2ae0*/  FFMA R17, R7, R17, R28 ;  /* 0x0000001107117223 */ /* 0x001fc6000000001c */
[----:B------:R-:W4:Y:S01]  /*2af0*/  LDG.E.CONSTANT R7, desc[UR6][R18.64+0x400] ;  /* 0x0004000612077981 */ /* 0x000f22000c1e9900 */
[----:B---3--:R-:W-:-:S03]  /*2b00*/  FFMA R28, R16, R4, R17 ;  /* 0x00000004101c7223 */ /* 0x008fc60000000011 */
[----:B------:R-:W3:Y:S01]  /*2b10*/  LDG.E.CONSTANT R4, desc[UR6][R18.64+0x500] ;  /* 0x0005000612047981 */ /* 0x000ee2000c1e9900 */
[----:B------:R-:W-:-:S05]  /*2b20*/  IADD3 R17, PT, PT, R6, 0x1800, RZ ;  /* 0x0000180006117810 */ /* 0x000fca0007ffe0ff */
[----:B------:R-:W-:-:S04]  /*2b30*/  IMAD.WIDE.U32 R16, R17, 0x4, R14 ;  /* 0x0000000411107825 */ /* 0x000fc800078e000e */
[----:B------:R-:W-:Y:S02]  /*2b40*/  FFMA R29, R27, R5, R28 ;  /* 0x000000051b1d7223 */ /* 0x000fe4000000001c */
[----:B------:R-:W0:Y:S04]  /*2b50*/  LDS R28, [R12+0x3d4] ;  /* 0x0003d4000c1c7984 */ /* 0x000e280000000800 */
[----:B------:R-:W2:Y:S04]  /*2b60*/  LDS R27, [R12+0x3f0] ;  /* 0x0003f0000c1b7984 */ /* 0x000ea80000000800 */
[----:B------:R1:W3:Y:S01]  /*2b70*/  LDG.E.CONSTANT R5, desc[UR6][R16.64] ;  /* 0x0000000610057981 */ /* 0x0002e2000c1e9900 */
[----:B0-----:R-:W-:-:S03]  /*2b80*/  FFMA R28, R8, R28, R29 ;  /* 0x0000001c081c7223 */ /* 0x001fc6000000001d */
[----:B------:R-:W0:Y:S01]  /*2b90*/  LDS R29, [R12+0x3f4] ;  /* 0x0003f4000c1d7984 */ /* 0x000e220000000800 */
[C---:B------:R-:W-:Y:S02]  /*2ba0*/  IADD3 R8, PT, PT, R6.reuse, 0x1840, RZ ;  /* 0x0000184006087810 */ /* 0x040fe40007ffe0ff */
[----:B-1----:R-:W-:-:S03]  /*2bb0*/  IADD3 R17, PT, PT, R6, 0x1880, RZ ;  /* 0x0000188006117810 */ /* 0x002fc60007ffe0ff */
[----:B------:R-:W-:-:S04]  /*2bc0*/  IMAD.WIDE.U32 R18, R8, 0x4, R14 ;  /* 0x0000000408127825 */ /* 0x000fc800078e000e */
[----:B------:R-:W-:Y:S01]  /*2bd0*/  IMAD.WIDE.U32 R16, R17, 0x4, R14 ;  /* 0x0000000411107825 */ /* 0x000fe200078e000e */
[----:B------:R-:W3:Y:S03]  /*2be0*/  LDG.E.CONSTANT R8, desc[UR6][R18.64] ;  /* 0x0000000612087981 */ /* 0x000ee6000c1e9900 */
[----:B--2---:R-:W-:Y:S02]  /*2bf0*/  FFMA R20, R20, R27, R28 ;  /* 0x0000001b14147223 */ /* 0x004fe4000000001c */
[----:B------:R-:W1:Y:S04]  /*2c00*/  LDS R27, [R12+0x3f8] ;  /* 0x0003f8000c1b7984 */ /* 0x000e680000000800 */
[----:B------:R-:W2:Y:S01]  /*2c10*/  LDS R28, [R12+0x414] ;  /* 0x000414000c1c7984 */ /* 0x000ea20000000800 */
[----:B0-----:R-:W-:-:S03]  /*2c20*/  FFMA R26, R26, R29, R20 ;  /* 0x0000001d1a1a7223 */ /* 0x001fc60000000014 */
[----:B------:R0:W3:Y:S04]  /*2c30*/  LDG.E.CONSTANT R20, desc[UR6][R16.64] ;  /* 0x0000000610147981 */ /* 0x0000e8000c1e9900 */
[----:B------:R-:W2:Y:S04]  /*2c40*/  LDS R29, [R12+0x418] ;  /* 0x000418000c1d7984 */ /* 0x000ea80000000800 */
[----:B0-----:R-:W-:Y:S04]  /*2c50*/  LDS R16, [R12+0x43c] ;  /* 0x00043c000c107984 */ /* 0x001fe80000000800 */
[----:B------:R-:W-:Y:S01]  /*2c60*/  LDS R17, [R12+0x45c] ;  /* 0x00045c000c117984 */ /* 0x000fe20000000800 */
[----:B-1----:R-:W-:Y:S01]  /*2c70*/  FFMA R26, R25, R27, R26 ;  /* 0x0000001b191a7223 */ /* 0x002fe2000000001a */
[----:B------:R-:W-:-:S02]  /*2c80*/  IADD3 R27, PT, PT, R6, 0x18c0, RZ ;  /* 0x000018c0061b7810 */ /* 0x000fc40007ffe0ff */
[----:B------:R-:W0:Y:S03]  /*2c90*/  LDS R25, [R12+0x41c] ;  /* 0x00041c000c197984 */ /* 0x000e260000000800 */
[----:B------:R-:W-:-:S04]  /*2ca0*/  IMAD.WIDE.U32 R18, R27, 0x4, R14 ;  /* 0x000000041b127825 */ /* 0x000fc800078e000e */
[----:B--2---:R-:W-:Y:S02]  /*2cb0*/  FFMA R27, R21, R28, R26 ;  /* 0x0000001c151b7223 */ /* 0x004fe4000000001a */
[----:B------:R-:W1:Y:S04]  /*2cc0*/  LDS R26, [R12+0x438] ;  /* 0x000438000c1a7984 */ /* 0x000e680000000800 */
[----:B------:R-:W2:Y:S01]  /*2cd0*/  LDG.E.CONSTANT R21, desc[UR6][R18.64] ;  /* 0x0000000612157981 */ /* 0x000ea2000c1e9900 */
[----:B------:R-:W-:-:S03]  /*2ce0*/  FFMA R27, R22, R29, R27 ;  /* 0x0000001d161b7223 */ /* 0x000fc6000000001b */
[----:B------:R-:W2:Y:S04]  /*2cf0*/  LDG.E.CONSTANT R28, desc[UR6][R18.64+0x600] ;  /* 0x00060006121c7981 */ /* 0x000ea8000c1e9900 */
[----:B------:R-:W2:Y:S04]  /*2d00*/  LDG.E.CONSTANT R22, desc[UR6][R18.64+0x100] ;  /* 0x0001000612167981 */ /* 0x000ea8000c1e9900 */
[----:B------:R-:W-:Y:S01]  /*2d10*/  LDS R29, [R12+0x4ac] ;  /* 0x0004ac000c1d7984 */ /* 0x000fe20000000800 */
[----:B0-----:R-:W-:-:S03]  /*2d20*/  FFMA R24, R24, R25, R27 ;  /* 0x0000001918187223 */ /* 0x001fc6000000001b */
[----:B------:R-:W2:Y:S04]  /*2d30*/  LDG.E.CONSTANT R25, desc[UR6][R18.64+0x200] ;  /* 0x0002000612197981 */ /* 0x000ea8000c1e9900 */
[----:B------:R-:W4:Y:S01]  /*2d40*/  LDS R27, [R12+0x440] ;  /* 0x000440000c1b7984 */ /* 0x000f220000000800 */
[----:B-1----:R-:W-:-:S03]  /*2d50*/  FFMA R24, R23, R26, R24 ;  /* 0x0000001a17187223 */ /* 0x002fc60000000018 */
[----:B------:R-:W2:Y:S01]  /*2d60*/  LDG.E.CONSTANT R26, desc[UR6][R18.64+0x300] ;  /* 0x00030006121a7981 */ /* 0x000ea2000c1e9900 */
[----:B------:R-:W-:-:S03]  /*2d70*/  FFMA R23, R13, R16, R24 ;  /* 0x000000100d177223 */ /* 0x000fc60000000018 */
[----:B------:R-:W2:Y:S04]  /*2d80*/  LDG.E.CONSTANT R13, desc[UR6][R18.64+0x400] ;  /* 0x00040006120d7981 */ /* 0x000ea8000c1e9900 */
[----:B------:R-:W2:Y:S04]  /*2d90*/  LDG.E.CONSTANT R24, desc[UR6][R18.64+0x500] ;  /* 0x0005000612187981 */ /* 0x000ea8000c1e9900 */
[----:B------:R-:W0:Y:S01]  /*2da0*/  LDS R16, [R12+0x460] ;  /* 0x000460000c107984 */ /* 0x000e220000000800 */
[----:B----4-:R-:W-:-:S03]  /*2db0*/  FFMA R10, R10, R27, R23 ;  /* 0x0000001b0a0a7223 */ /* 0x010fc60000000017 */
[----:B------:R-:W3:Y:S01]  /*2dc0*/  LDS R23, [R12+0x464] ;  /* 0x000464000c177984 */ /* 0x000ee20000000800 */
[----:B------:R-:W-:Y:S01]  /*2dd0*/  IADD3 R27, PT, PT, R6, 0x1b00, RZ ;  /* 0x00001b00061b7810 */ /* 0x000fe20007ffe0ff */
[----:B------:R-:W-:Y:S02]  /*2de0*/  FFMA R17, R9, R17, R10 ;  /* 0x0000001109117223 */ /* 0x000fe4000000000a */
[----:B------:R-:W4:Y:S04]  /*2df0*/  LDG.E.CONSTANT R10, desc[UR6][R18.64+0x700] ;  /* 0x00070006120a7981 */ /* 0x000f28000c1e9900 */
[----:B------:R1:W4:Y:S04]  /*2e00*/  LDG.E.CONSTANT R9, desc[UR6][R18.64+0x800] ;  /* 0x0008000612097981 */ /* 0x000328000c1e9900 */
[----:B-1----:R-:W-:Y:S04]  /*2e10*/  LDS R19, [R12+0x488] ;  /* 0x000488000c137984 */ /* 0x002fe80000000800 */
[----:B------:R-:W-:Y:S01]  /*2e20*/  LDS R18, [R12+0x4a4] ;  /* 0x0004a4000c127984 */ /* 0x000fe20000000800 */
[----:B0-----:R-:W-:Y:S01]  /*2e30*/  FFMA R7, R7, R16, R17 ;  /* 0x0000001007077223 */ /* 0x001fe20000000011 */
[----:B------:R-:W-:-:S02]  /*2e40*/  IMAD.WIDE.U32 R16, R27, 0x4, R14 ;  /* 0x000000041b107825 */ /* 0x000fc400078e000e */
[----:B------:R-:W0:Y:S02]  /*2e50*/  LDS R27, [R12+0x480] ;  /* 0x000480000c1b7984 */ /* 0x000e240000000800 */
[----:B---3--:R-:W-:Y:S02]  /*2e60*/  FFMA R23, R4, R23, R7 ;  /* 0x0000001704177223 */ /* 0x008fe40000000007 */
[----:B------:R-:W3:Y:S04]  /*2e70*/  LDG.E.CONSTANT R4, desc[UR6][R16.64] ;  /* 0x0000000610047981 */ /* 0x000ee8000c1e9900 */
[----:B------:R-:W3:Y:S01]  /*2e80*/  LDG.E.CONSTANT R7, desc[UR6][R16.64+0x100] ;  /* 0x0001000610077981 */ /* 0x000ee2000c1e9900 */
[----:B0-----:R-:W-:-:S03]  /*2e90*/  FFMA R23, R5, R27, R23 ;  /* 0x0000001b05177223 */ /* 0x001fc60000000017 */
[----:B------:R-:W0:Y:S04]  /*2ea0*/  LDS R27, [R12+0x484] ;  /* 0x000484000c1b7984 */ /* 0x000e280000000800 */
[----:B------:R-:W3:Y:S01]  /*2eb0*/  LDG.E.CONSTANT R5, desc[UR6][R16.64+0x200] ;  /* 0x0002000610057981 */ /* 0x000ee2000c1e9900 */
[----:B0-----:R-:W-:-:S03]  /*2ec0*/  FFMA R23, R8, R27, R23 ;  /* 0x0000001b08177223 */ /* 0x001fc60000000017 */
[----:B------:R0:W3:Y:S04]  /*2ed0*/  LDG.E.CONSTANT R8, desc[UR6][R16.64+0x300] ;  /* 0x0003000610087981 */ /* 0x0000e8000c1e9900 */
[----:B------:R-:W-:Y:S01]  /*2ee0*/  LDS R27, [R12+0x4c8] ;  /* 0x0004c8000c1b7984 */ /* 0x000fe20000000800 */
[----:B------:R-:W-:-:S03]  /*2ef0*/  FFMA R20, R20, R19, R23 ;  /* 0x0000001314147223 */ /* 0x000fc60000000017 */
[----:B------:R-:W1:Y:S01]  /*2f00*/  LDS R23, [R12+0x4a8] ;  /* 0x0004a8000c177984 */ /* 0x000e620000000800 */
[C---:B------:R-:W-:Y:S02]  /*2f10*/  IADD3 R19, PT, PT, R6.reuse, 0x1c00, RZ ;  /* 0x00001c0006137810 */ /* 0x040fe40007ffe0ff */
[----:B0-----:R-:W-:Y:S01]  /*2f20*/  IADD3 R17, PT, PT, R6, 0x1c40, RZ ;  /* 0x00001c4006117810 */ /* 0x001fe20007ffe0ff */
[----:B--2---:R-:W-:Y:S02]  /*2f30*/  FFMA R18, R21, R18, R20 ;  /* 0x0000001215127223 */ /* 0x004fe40000000014 */
[----:B------:R-:W-:-:S05]  /*2f40*/  IMAD.WIDE.U32 R20, R19, 0x4, R14 ;  /* 0x0000000413147825 */ /* 0x000fca00078e000e */
[----:B------:R-:W2:Y:S01]  /*2f50*/  LDG.E.CONSTANT R19, desc[UR6][R20.64] ;  /* 0x0000000614137981 */ /* 0x000ea2000c1e9900 */
[----:B-1----:R-:W-:Y:S01]  /*2f60*/  FFMA R16, R22, R23, R18 ;  /* 0x0000001716107223 */ /* 0x002fe20000000012 */
[----:B------:R-:W-:-:S05]  /*2f70*/  IMAD.WIDE.U32 R22, R17, 0x4, R14 ;  /* 0x0000000411167825 */ /* 0x000fca00078e000e */
[----:B------:R0:W2:Y:S04]  /*2f80*/  LDG.E.CONSTANT R18, desc[UR6][R22.64] ;  /* 0x0000000616127981 */ /* 0x0000a8000c1e9900 */
[----:B0-----:R-:W0:Y:S01]  /*2f90*/  LDS R22, [R12+0x4cc] ;  /* 0x0004cc000c167984 */ /* 0x001e220000000800 */
[----:B------:R-:W-:-:S03]  /*2fa0*/  IADD3 R17, PT, PT, R6, 0x1c80, RZ ;  /* 0x00001c8006117810 */ /* 0x000fc60007ffe0ff */
[----:B------:R-:W-:Y:S01]  /*2fb0*/  LDS R23, [R12+0x4f0] ;  /* 0x0004f0000c177984 */ /* 0x000fe20000000800 */
[----:B------:R-:W-:Y:S01]  /*2fc0*/  FFMA R21, R25, R29, R16 ;  /* 0x0000001d19157223 */ /* 0x000fe20000000010 */
[----:B------:R-:W-:Y:S02]  /*2fd0*/  IMAD.WIDE.U32 R16, R17, 0x4, R14 ;  /* 0x0000000411107825 */ /* 0x000fe400078e000e */
[----:B------:R-:W1:Y:S04]  /*2fe0*/  LDS R29, [R12+0x4d0] ;  /* 0x0004d0000c1d7984 */ /* 0x000e680000000800 */
[----:B------:R0:W2:Y:S01]  /*2ff0*/  LDG.E.CONSTANT R25, desc[UR6][R16.64] ;  /* 0x0000000610197981 */ /* 0x0000a2000c1e9900 */
[----:B------:R-:W-:-:S03]  /*3000*/  FFMA R26, R26, R27, R21 ;  /* 0x0000001b1a1a7223 */ /* 0x000fc60000000015 */
[----:B0-----:R-:W0:Y:S01]  /*3010*/  LDS R17, [R12+0x4ec] ;  /* 0x0004ec000c117984 */ /* 0x001e220000000800 */
[----:B------:R-:W-:-:S05]  /*3020*/  IADD3 R21, PT, PT, R6, 0x1cc0, RZ ;  /* 0x00001cc006157810 */ /* 0x000fca0007ffe0ff */
[----:B------:R-:W-:-:S04]  /*3030*/  IMAD.WIDE.U32 R20, R21, 0x4, R14 ;  /* 0x0000000415147825 */ /* 0x000fc800078e000e */
[----:B------:R-:W-:Y:S02]  /*3040*/  FFMA R27, R13, R22, R26 ;  /* 0x000000160d1b7223 */ /* 0x000fe4000000001a */
[----:B------:R-:W2:Y:S01]  /*3050*/  LDG.E.CONSTANT R13, desc[UR6][R20.64] ;  /* 0x00000006140d7981 */ /* 0x000ea2000c1e9900 */
[C---:B------:R-:W-:Y:S02]  /*3060*/  IADD3 R26, PT, PT, R6.reuse, 0x1d00, RZ ;  /* 0x00001d00061a7810 */ /* 0x040fe40007ffe0ff */
[----:B------:R-:W-:Y:S01]  /*3070*/  IADD3 R16, PT, PT, R6, 0x1d40, RZ ;  /* 0x00001d4006107810 */ /* 0x000fe20007ffe0ff */
[----:B------:R-:W4:Y:S01]  /*3080*/  LDS R22, [R12+0x4f4] ;  /* 0x0004f4000c167984 */ /* 0x000f220000000800 */
[----:B-1----:R-:W-:Y:S01]  /*3090*/  FFMA R29, R24, R29, R27 ;  /* 0x0000001d181d7223 */ /* 0x002fe2000000001b */
[----:B------:R-:W-:-:S05]  /*30a0*/  IMAD.WIDE.U32 R26, R26, 0x4, R14 ;  /* 0x000000041a1a7825 */ /* 0x000fca00078e000e */
[----:B------:R1:W2:Y:S01]  /*30b0*/  LDG.E.CONSTANT R24, desc[UR6][R26.64] ;  /* 0x000000061a187981 */ /* 0x0002a2000c1e9900 */
[----:B0-----:R-:W-:Y:S01]  /*30c0*/  FFMA R28, R28, R17, R29 ;  /* 0x000000111c1c7223 */ /* 0x001fe2000000001d */
[----:B------:R-:W-:Y:S02]  /*30d0*/  IMAD.WIDE.U32 R16, R16, 0x4, R14 ;  /* 0x0000000410107825 */ /* 0x000fe400078e000e */
[----:B------:R-:W3:Y:S04]  /*30e0*/  LDS R29, [R12+0x510] ;  /* 0x000510000c1d7984 */ /* 0x000ee80000000800 */
[----:B------:R-:W2:Y:S01]  /*30f0*/  LDG.E.CONSTANT R21, desc[UR6][R16.64] ;  /* 0x0000000610157981 */ /* 0x000ea2000c1e9900 */
[----:B----4-:R-:W-:-:S03]  /*3100*/  FFMA R28, R10, R23, R28 ;  /* 0x000000170a1c7223 */ /* 0x010fc6000000001c */
[----:B------:R-:W4:Y:S04]  /*3110*/  LDG.E.CONSTANT R20, desc[UR6][R16.64+0x100] ;  /* 0x0001000610147981 */ /* 0x000f28000c1e9900 */
[----:B------:R-:W4:Y:S04]  /*3120*/  LDG.E.CONSTANT R23, desc[UR6][R16.64+0x200] ;  /* 0x0002000610177981 */ /* 0x000f28000c1e9900 */
[----:B------:R-:W0:Y:S04]  /*3130*/  LDS R10, [R12+0x514] ;  /* 0x000514000c0a7984 */ /* 0x000e280000000800 */
[----:B-1----:R-:W1:Y:S01]  /*3140*/  LDS R27, [R12+0x518] ;  /* 0x000518000c1b7984 */ /* 0x002e620000000800 */
[----:B------:R-:W-:-:S03]  /*3150*/  FFMA R9, R9, R22, R28 ;  /* 0x0000001609097223 */ /* 0x000fc6000000001c */
[----:B------:R-:W4:Y:S01]  /*3160*/  LDG.E.CONSTANT R22, desc[UR6][R16.64+0x300] ;  /* 0x0003000610167981 */ /* 0x000f22000c1e9900 */
[----:B---3--:R-:W-:-:S03]  /*3170*/  FFMA R26, R4, R29, R9 ;  /* 0x0000001d041a7223 */ /* 0x008fc60000000009 */
[----:B------:R-:W3:Y:S04]  /*3180*/  LDG.E.CONSTANT R4, desc[UR6][R16.64+0x400] ;  /* 0x0004000610047981 */ /* 0x000ee8000c1e9900 */
[----:B------:R-:W3:Y:S01]  /*3190*/  LDG.E.CONSTANT R9, desc[UR6][R16.64+0x600] ;  /* 0x0006000610097981 */ /* 0x000ee2000c1e9900 */
[----:B0-----:R-:W-:-:S03]  /*31a0*/  FFMA R26, R7, R10, R26 ;  /* 0x0000000a071a7223 */ /* 0x001fc6000000001a */
[----:B------:R-:W3:Y:S04]  /*31b0*/  LDG.E.CONSTANT R10, desc[UR6][R16.64+0x500] ;  /* 0x00050006100a7981 */ /* 0x000ee8000c1e9900 */
[----:B------:R-:W3:Y:S01]  /*31c0*/  LDG.E.CONSTANT R7, desc[UR6][R16.64+0x800] ;  /* 0x0008000610077981 */ /* 0x000ee2000c1e9900 */
[----:B-1----:R-:W-:-:S03]  /*31d0*/  FFMA R27, R5, R27, R26 ;  /* 0x0000001b051b7223 */ /* 0x002fc6000000001a */
[----:B------:R-:W0:Y:S04]  /*31e0*/  LDS R26, [R12+0x534] ;  /* 0x000534000c1a7984 */ /* 0x000e280000000800 */
[----:B------:R1:W3:Y:S01]  /*31f0*/  LDG.E.CONSTANT R5, desc[UR6][R16.64+0x700] ;  /* 0x0007000610057981 */ /* 0x0002e2000c1e9900 */
[----:B------:R-:W-:-:S03]  /*3200*/  IADD3 R29, PT, PT, R6, 0x1f80, RZ ;  /* 0x00001f80061d7810 */ /* 0x000fc60007ffe0ff */
[----:B-1----:R-:W-:Y:S01]  /*3210*/  LDS R17, [R12+0x560] ;  /* 0x000560000c117984 */ /* 0x002fe20000000800 */
[----:B0-----:R-:W-:-:S03]  /*3220*/  FFMA R8, R8, R26, R27 ;  /* 0x0000001a08087223 */ /* 0x001fc6000000001b */
[----:B------:R-:W2:Y:S04]  /*3230*/  LDS R26, [R12+0x538] ;  /* 0x000538000c1a7984 */ /* 0x000ea80000000800 */
[----:B------:R-:W0:Y:S01]  /*3240*/  LDS R27, [R12+0x53c] ;  /* 0x00053c000c1b7984 */ /* 0x000e220000000800 */
[----:B--2---:R-:W-:-:S03]  /*3250*/  FFMA R19, R19, R26, R8 ;  /* 0x0000001a13137223 */ /* 0x004fc60000000008 */
[----:B------:R-:W1:Y:S01]  /*3260*/  LDS R26, [R12+0x558] ;  /* 0x000558000c1a7984 */ /* 0x000e620000000800 */
[----:B0-----:R-:W-:Y:S01]  /*3270*/  FFMA R28, R18, R27, R19 ;  /* 0x0000001b121c7223 */ /* 0x001fe20000000013 */
[----:B------:R-:W-:Y:S02]  /*3280*/  IMAD.WIDE.U32 R18, R29, 0x4, R14 ;  /* 0x000000041d127825 */ /* 0x000fe400078e000e */
[----:B------:R-:W0:Y:S04]  /*3290*/  LDS R27, [R12+0x55c] ;  /* 0x00055c000c1b7984 */ /* 0x000e280000000800 */
[----:B------:R-:W2:Y:S04]  /*32a0*/  LDG.E.CONSTANT R8, desc[UR6][R18.64] ;  /* 0x0000000612087981 */ /* 0x000ea8000c1e9900 */
[----:B------:R-:W-:Y:S01]  /*32b0*/  LDS R29, [R12+0x580] ;  /* 0x000580000c1d7984 */ /* 0x000fe20000000800 */
[----:B-1----:R-:W-:-:S03]  /*32c0*/  FFMA R26, R25, R26, R28 ;  /* 0x0000001a191a7223 */ /* 0x002fc6000000001c */
[----:B------:R-:W1:Y:S01]  /*32d0*/  LDS R28, [R12+0x57c] ;  /* 0x00057c000c1c7984 */ /* 0x000e620000000800 */
[----:B0-----:R-:W-:-:S03]  /*32e0*/  FFMA R27, R13, R27, R26 ;  /* 0x0000001b0d1b7223 */ /* 0x001fc6000000001a */
[----:B------:R0:W2:Y:S01]  /*32f0*/  LDG.E.CONSTANT R13, desc[UR6][R18.64+0x100] ;  /* 0x00010006120d7981 */ /* 0x0000a2000c1e9900 */
[----:B------:R-:W-:-:S03]  /*3300*/  IADD3 R25, PT, PT, R6, 0x2000, RZ ;  /* 0x0000200006197810 */ /* 0x000fc60007ffe0ff */
[----:B------:R-:W4:Y:S01]  /*3310*/  LDS R26, [R12+0x584] ;  /* 0x000584000c1a7984 */ /* 0x000f220000000800 */
[----:B------:R-:W-:Y:S01]  /*3320*/  FFMA R27, R24, R17, R27 ;  /* 0x00000011181b7223 */ /* 0x000fe2000000001b */
[----:B------:R-:W-:Y:S02]  /*3330*/  IMAD.WIDE.U32 R16, R25, 0x4, R14 ;  /* 0x0000000419107825 */ /* 0x000fe400078e000e */
[----:B------:R-:W3:Y:S04]  /*3340*/  LDS R25, [R12+0x5a0] ;  /* 0x0005a0000c197984 */ /* 0x000ee80000000800 */
[----:B------:R4:W2:Y:S01]  /*3350*/  LDG.E.CONSTANT R24, desc[UR6][R16.64] ;  /* 0x0000000610187981 */ /* 0x0008a2000c1e9900 */
[----:B-1----:R-:W-:-:S03]  /*3360*/  FFMA R21, R21, R28, R27 ;  /* 0x0000001c15157223 */ /* 0x002fc6000000001b */
[----:B------:R-:W1:Y:S01]  /*3370*/  LDS R27, [R12+0x5a4] ;  /* 0x0005a4000c1b7984 */ /* 0x000e620000000800 */
[----:B------:R-:W-:-:S05]  /*3380*/  IADD3 R28, PT, PT, R6, 0x2040, RZ ;  /* 0x00002040061c7810 */ /* 0x000fca0007ffe0ff */
[----:B0-----:R-:W-:-:S05]  /*3390*/  IMAD.WIDE.U32 R18, R28, 0x4, R14 ;  /* 0x000000041c127825 */ /* 0x001fca00078e000e */
[----:B------:R0:W2:Y:S01]  /*33a0*/  LDG.E.CONSTANT R28, desc[UR6][R18.64] ;  /* 0x00000006121c7981 */ /* 0x0000a2000c1e9900 */
[----:B----4-:R-:W-:Y:S01]  /*33b0*/  FFMA R16, R20, R29, R21 ;  /* 0x0000001d14107223 */ /* 0x010fe20000000015 */
[C---:B------:R-:W-:Y:S02]  /*33c0*/  IADD3 R21, PT, PT, R6.reuse, 0x2080, RZ ;  /* 0x0000208006157810 */ /* 0x040fe40007ffe0ff */
[C---:B------:R-:W-:Y:S01]  /*33d0*/  IADD3 R17, PT, PT, R6.reuse, 0x20c0, RZ ;  /* 0x000020c006117810 */ /* 0x040fe20007ffe0ff */
[----:B------:R-:W4:Y:S01]  /*33e0*/  LDS R29, [R12+0x5a8] ;  /* 0x0005a8000c1d7984 */ /* 0x000f220000000800 */
[----:B------:R-:W-:Y:S01]  /*33f0*/  FFMA R26, R23, R26, R16 ;  /* 0x0000001a171a7223 */ /* 0x000fe20000000010 */
[----:B------:R-:W-:Y:S01]  /*3400*/  IMAD.WIDE.U32 R20, R21, 0x4, R14 ;  /* 0x0000000415147825 */ /* 0x000fe200078e000e */
[----:B0-----:R-:W-:-:S03]  /*3410*/  IADD3 R19, PT, PT, R6, 0x2100, RZ ;  /* 0x0000210006137810 */ /* 0x001fc60007ffe0ff */
[----:B------:R-:W-:Y:S01]  /*3420*/  IMAD.WIDE.U32 R16, R17, 0x4, R14 ;  /* 0x0000000411107825 */ /* 0x000fe200078e000e */
[----:B------:R0:W2:Y:S03]  /*3430*/  LDG.E.CONSTANT R23, desc[UR6][R20.64] ;  /* 0x0000000614177981 */ /* 0x0000a6000c1e9900 */
[----:B---3--:R-:W-:Y:S01]  /*3440*/  FFMA R25, R22, R25, R26 ;  /* 0x0000001916197223 */ /* 0x008fe2000000001a */
[----:B------:R-:W-:Y:S01]  /*3450*/  IMAD.WIDE.U32 R18, R19, 0x4, R14 ;  /* 0x0000000413127825 */ /* 0x000fe200078e000e */
[----:B------:R3:W2:Y:S04]  /*3460*/  LDG.E.CONSTANT R22, desc[UR6][R16.64] ;  /* 0x0000000610167981 */ /* 0x0006a8000c1e9900 */
[----:B------:R-:W4:Y:S04]  /*3470*/  LDS R26, [R12+0x5c4] ;  /* 0x0005c4000c1a7984 */ /* 0x000f280000000800 */
[----:B------:R-:W2:Y:S01]  /*3480*/  LDG.E.CONSTANT R18, desc[UR6][R18.64] ;  /* 0x0000000612127981 */ /* 0x000ea2000c1e9900 */
[----:B-1----:R-:W-:Y:S01]  /*3490*/  FFMA R25, R4, R27, R25 ;  /* 0x0000001b04197223 */ /* 0x002fe20000000019 */
[----:B------:R-:W-:-:S02]  /*34a0*/  IADD3 R27, PT, PT, R6, 0x2140, RZ ;  /* 0x00002140061b7810 */ /* 0x000fc40007ffe0ff */
[----:B------:R-:W1:Y:S03]  /*34b0*/  LDS R4, [R12+0x5c8] ;  /* 0x0005c8000c047984 */ /* 0x000e660000000800 */
[----:B0-----:R-:W-:Y:S01]  /*34c0*/  IMAD.WIDE.U32 R20, R27, 0x4, R14 ;  /* 0x000000041b147825 */ /* 0x001fe200078e000e */
[----:B------:R-:W-:-:S05]  /*34d0*/  IADD3 R27, PT, PT, R6, 0x2180, RZ ;  /* 0x00002180061b7810 */ /* 0x000fca0007ffe0ff */
[----:B---3--:R-:W-:Y:S01]  /*34e0*/  IMAD.WIDE.U32 R16, R27, 0x4, R14 ;  /* 0x000000041b107825 */ /* 0x008fe200078e000e */
[----:B------:R-:W3:Y:S03]  /*34f0*/  LDG.E.CONSTANT R20, desc[UR6][R20.64] ;  /* 0x0000000614147981 */ /* 0x000ee6000c1e9900 */
[----:B----4-:R-:W-:Y:S01]  /*3500*/  FFMA R10, R10, R29, R25 ;  /* 0x0000001d0a0a7223 */ /* 0x010fe20000000019 */
[----:B------:R-:W-:Y:S04]  /*3510*/  LDS R27, [R12+0x630] ;  /* 0x000630000c1b7984 */ /* 0x000fe80000000800 */
[----:B------:R-:W4:Y:S01]  /*3520*/  LDG.E.CONSTANT R16, desc[UR6][R16.64] ;  /* 0x0000000610107981 */ /* 0x000f22000c1e9900 */
[----:B------:R-:W-:-:S03]  /*3530*/  IADD3 R29, PT, PT, R6, 0x21c0, RZ ;  /* 0x000021c0061d7810 */ /* 0x000fc60007ffe0ff */
[----:B------:R-:W0:Y:S02]  /*3540*/  LDS R25, [R12+0x5cc] ;  /* 0x0005cc000c197984 */ /* 0x000e240000000800 */
[----:B------:R-:W-:Y:S02]  /*3550*/  IMAD.WIDE.U32 R14, R29, 0x4, R14 ;  /* 0x000000041d0e7825 */ /* 0x000fe400078e000e */
[----:B------:R-:W-:Y:S04]  /*3560*/  LDS R29, [R12+0x614] ;  /* 0x000614000c1d7984 */ /* 0x000fe80000000800 */
[----:B------:R-:W4:Y:S04]  /*3570*/  LDG.E.CONSTANT R6, desc[UR6][R14.64] ;  /* 0x000000060e067981 */ /* 0x000f28000c1e9900 */
[----:B------:R-:W4:Y:S01]  /*3580*/  LDG.E.CONSTANT R19, desc[UR6][R14.64+0x100] ;  /* 0x000100060e137981 */ /* 0x000f22000c1e9900 */
[----:B------:R-:W-:-:S03]  /*3590*/  FFMA R26, R9, R26, R10 ;  /* 0x0000001a091a7223 */ /* 0x000fc6000000000a */
[----:B------:R-:W5:Y:S04]  /*35a0*/  LDG.E.CONSTANT R9, desc[UR6][R14.64+0x200] ;  /* 0x000200060e097981 */ /* 0x000f68000c1e9900 */
[----:B------:R-:W5:Y:S04]  /*35b0*/  LDG.E.CONSTANT R10, desc[UR6][R14.64+0x300] ;  /* 0x000300060e0a7981 */ /* 0x000f68000c1e9900 */
[----:B------:R-:W5:Y:S04]  /*35c0*/  LDG.E.CONSTANT R21, desc[UR6][R14.64+0x600] ;  /* 0x000600060e157981 */ /* 0x000f68000c1e9900 */
[----:B------:R-:W5:Y:S01]  /*35d0*/  LDG.E.CONSTANT R17, desc[UR6][R14.64+0x800] ;  /* 0x000800060e117981 */ /* 0x000f62000c1e9900 */
[----:B-1----:R-:W-:-:S03]  /*35e0*/  FFMA R26, R5, R4, R26 ;  /* 0x00000004051a7223 */ /* 0x002fc6000000001a */
[----:B------:R-:W5:Y:S01]  /*35f0*/  LDG.E.CONSTANT R5, desc[UR6][R14.64+0x400] ;  /* 0x000400060e057981 */ /* 0x000f62000c1e9900 */
[----:B0-----:R-:W-:-:S03]  /*3600*/  FFMA R25, R7, R25, R26 ;  /* 0x0000001907197223 */ /* 0x001fc6000000001a */
[----:B------:R-:W2:Y:S04]  /*3610*/  LDS R26, [R12+0x5e8] ;  /* 0x0005e8000c1a7984 */ /* 0x000ea80000000800 */
[----:B------:R-:W5:Y:S04]  /*3620*/  LDG.E.CONSTANT R4, desc[UR6][R14.64+0x500] ;  /* 0x000500060e047981 */ /* 0x000f68000c1e9900 */
[----:B------:R0:W5:Y:S04]  /*3630*/  LDG.E.CONSTANT R7, desc[UR6][R14.64+0x700] ;  /* 0x000700060e077981 */ /* 0x000168000c1e9900 */
[----:B0-----:R-:W-:Y:S04]  /*3640*/  LDS R15, [R12+0x638] ;  /* 0x000638000c0f7984 */ /* 0x001fe80000000800 */
[----:B------:R-:W-:Y:S01]  /*3650*/  LDS R14, [R12+0x658] ;  /* 0x000658000c0e7984 */ /* 0x000fe20000000800 */
[----:B--2---:R-:W-:-:S03]  /*3660*/  FFMA R8, R8, R26, R25 ;  /* 0x0000001a08087223 */ /* 0x004fc60000000019 */
[----:B------:R-:W0:Y:S04]  /*3670*/  LDS R25, [R12+0x5ec] ;  /* 0x0005ec000c197984 */ /* 0x000e280000000800 */
[----:B------:R-:W1:Y:S01]  /*3680*/  LDS R26, [R12+0x5f0] ;  /* 0x0005f0000c1a7984 */ /* 0x000e620000000800 */
[----:B0-----:R-:W-:-:S03]  /*3690*/  FFMA R13, R13, R25, R8 ;  /* 0x000000190d0d7223 */ /* 0x001fc60000000008 */
[----:B------:R-:W0:Y:S04]  /*36a0*/  LDS R25, [R12+0x60c] ;  /* 0x00060c000c197984 */ /* 0x000e280000000800 */
[----:B------:R-:W2:Y:S01]  /*36b0*/  LDS R8, [R12+0x610] ;  /* 0x000610000c087984 */ /* 0x000ea20000000800 */
[----:B-1----:R-:W-:-:S04]  /*36c0*/  FFMA R13, R24, R26, R13 ;  /* 0x0000001a180d7223 */ /* 0x002fc8000000000d */
[----:B0-----:R-:W-:Y:S02]  /*36d0*/  FFMA R28, R28, R25, R13 ;  /* 0x000000191c1c7223 */ /* 0x001fe4000000000d */
[----:B------:R-:W3:Y:S04]  /*36e0*/  LDS R13, [R12+0x634] ;  /* 0x000634000c0d7984 */ /* 0x000ee80000000800 */
[----:B------:R-:W0:Y:S01]  /*36f0*/  LDS R25, [R12+0x654] ;  /* 0x000654000c197984 */ /* 0x000e220000000800 */
[----:B--2---:R-:W-:-:S03]  /*3700*/  FFMA R23, R23, R8, R28 ;  /* 0x0000000817177223 */ /* 0x004fc6000000001c */
[----:B------:R1:W2:Y:S01]  /*3710*/  LDS R8, [R12+0x65c] ;  /* 0x00065c000c087984 */ /* 0x0002a20000000800 */
[----:B------:R-:W-:-:S03]  /*3720*/  FFMA R29, R22, R29, R23 ;  /* 0x0000001d161d7223 */ /* 0x000fc60000000017 */
[----:B------:R1:W0:Y:S04]  /*3730*/  LDS R23, [R12+0x678] ;  /* 0x000678000c177984 */ /* 0x0002280000000800 */
[----:B------:R1:W1:Y:S01]  /*3740*/  LDS R22, [R12+0x6a0] ;  /* 0x0006a0000c167984 */ /* 0x0002620000000800 */
[----:B------:R-:W-:-:S03]  /*3750*/  FFMA R29, R18, R27, R29 ;  /* 0x0000001b121d7223 */ /* 0x000fc6000000001d */
[----:B------:R0:W1:Y:S04]  /*3760*/  LDS R18, [R12+0x67c] ;  /* 0x00067c000c127984 */ /* 0x0000680000000800 */
[----:B------:R0:W1:Y:S01]  /*3770*/  LDS R27, [R12+0x680] ;  /* 0x000680000c1b7984 */ /* 0x0000620000000800 */
[----:B---3--:R-:W-:-:S03]  /*3780*/  FFMA R13, R20, R13, R29 ;  /* 0x0000000d140d7223 */ /* 0x008fc6000000001d */
[----:B------:R3:W1:Y:S01]  /*3790*/  LDS R20, [R12+0x69c] ;  /* 0x00069c000c147984 */ /* 0x0006620000000800 */
[----:B----4-:R-:W-:-:S03]  /*37a0*/  FFMA R13, R16, R15, R13 ;  /* 0x0000000f100d7223 */ /* 0x010fc6000000000d */
[----:B------:R3:W4:Y:S01]  /*37b0*/  LDS R16, [R12+0x6a4] ;  /* 0x0006a4000c107984 */ /* 0x0007220000000800 */
[----:B------:R-:W-:Y:S01]  /*37c0*/  ISETP.GT.U32.AND P0, PT, R11, 0x1bf, PT ;  /* 0x000001bf0b00780c */ /* 0x000fe20003f04070 */
[----:B0-----:R-:W-:-:S04]  /*37d0*/  FFMA R6, R6, R25, R13 ;  /* 0x0000001906067223 */ /* 0x001fc8000000000d */
[----:B------:R-:W-:-:S08]  /*37e0*/  FFMA R6, R19, R14, R6 ;  /* 0x0000000e13067223 */ /* 0x000fd00000000006 */
[----:B--23--:R-:W-:Y:S05]  /*37f0*/  @P0 EXIT ;  /* 0x000000000000094d */ /* 0x00cfea0003800000 */
[----:B-1----:R-:W0:Y:S01]  /*3800*/  LDC.64 R12, c[0x0][0x390] ;  /* 0x0000e400ff0c7b82 */ /* 0x002e220000000a00 */
[----:B-----5:R-:W-:Y:S01]  /*3810*/  FFMA R9, R9, R8, R6 ;  /* 0x0000000809097223 */ /* 0x020fe20000000006 */
[----:B------:R-:W-:-:S03]  /*3820*/  IMAD R3, R3, 0x7, R0 ;  /* 0x0000000703037824 */ /* 0x000fc600078e0200 */
[----:B------:R-:W-:Y:S01]  /*3830*/  FFMA R10, R10, R23, R9 ;  /* 0x000000170a0a7223 */ /* 0x000fe20000000009 */
[----:B------:R-:W-:-:S03]  /*3840*/  IMAD R3, R2, 0x31, R3 ;  /* 0x0000003102037824 */ /* 0x000fc600078e0203 */
[----:B------:R-:W-:-:S04]  /*3850*/  FFMA R5, R5, R18, R10 ;  /* 0x0000001205057223 */ /* 0x000fc8000000000a */
[----:B------:R-:W-:-:S04]  /*3860*/  FFMA R4, R4, R27, R5 ;  /* 0x0000001b04047223 */ /* 0x000fc80000000005 */
[----:B------:R-:W-:-:S04]  /*3870*/  FFMA R4, R21, R20, R4 ;  /* 0x0000001415047223 */ /* 0x000fc80000000004 */
[----:B------:R-:W-:Y:S01]  /*3880*/  FFMA R4, R7, R22, R4 ;  /* 0x0000001607047223 */ /* 0x000fe20000000004 */
[----:B0-----:R-:W-:-:S04]  /*3890*/  IMAD.WIDE.U32 R12, R3, 0x4, R12 ;  /* 0x00000004030c7825 */ /* 0x001fc800078e000c */
[----:B----4-:R-:W-:-:S05]  /*38a0*/  FFMA R17, R17, R16, R4 ;  /* 0x0000001011117223 */ /* 0x010fca0000000004 */
[----:B------:R-:W-:Y:S01]  /*38b0*/  REDG.E.ADD.F32.FTZ.RN.STRONG.GPU desc[UR6][R12.64], R17 ;  /* 0x000000110c0079a6 */ /* 0x000fe2000c12f306 */
[----:B------:R-:W-:Y:S05]  /*38c0*/  EXIT ;  /* 0x000000000000794d */ /* 0x000fea0003800000 */
.L_x_21:
[----:B------:R-:W-:-:S00]  /*38d0*/  BRA `(.L_x_21) ;  /* 0xfffffffc00fc7947 */ /* 0x000fc0000383ffff */
[----:B------:R-:W-:-:S00]  /*38e0*/  NOP ;  /* 0x0000000000007918 */ /* 0x000fc00000000000 */
        /* <DEDUP_REMOVED lines=9> */
.L_x_84:


//--------------------- .text.default_function_kernel0 --------------------------
	.section	.text.default_function_kernel0,"ax",@progbits
	.align	128
        .global         default_function_kernel0
        .type           default_function_kernel0,@function
        .size           default_function_kernel0,(.L_x_85 - default_function_kernel0)
        .other          default_function_kernel0,@"STO_CUDA_ENTRY STV_DEFAULT"
default_function_kernel0:
.text.default_function_kernel0:
[----:B------:R-:W-:Y:S01]  /*0000*/  LDC R1, c[0x0][0x37c] ;  /* 0x0000df00ff017b82 */ /* 0x000fe20000000800 */
[----:B------:R-:W0:Y:S01]  /*0010*/  S2R R4, SR_TID.X ;  /* 0x0000000000047919 */ /* 0x000e220000002100 */
[----:B------:R-:W-:Y:S01]  /*0020*/  MOV R0, 0x400 ;  /* 0x0000040000007802 */ /* 0x000fe20000000f00 */
[----:B------:R-:W-:Y:S01]  /*0030*/  HFMA2 R43, -RZ, RZ, 0, 0 ;  /* 0x00000000ff2b7431 */ /* 0x000fe200000001ff */
[----:B------:R-:W1:Y:S01]  /*0040*/  LDCU.64 UR4, c[0x0][0x358] ;  /* 0x00006b00ff0477ac */ /* 0x000e620008000a00 */
[----:B------:R-:W2:Y:S01]  /*0050*/  S2R R3, SR_TID.Y ;  /* 0x0000000000037919 */ /* 0x000ea20000002200 */
[----:B------:R-:W-:Y:S01]  /*0060*/  IADD3 R27, PT, PT, R0, 0x1f80, RZ ;  /* 0x00001f80001b7810 */ /* 0x000fe20007ffe0ff */
[----:B------:R-:W3:Y:S01]  /*0070*/  LDCU.64 UR6, c[0x0][0x380] ;  /* 0x00007000ff0677ac */ /* 0x000ee20008000a00 */
[----:B------:R-:W4:Y:S01]  /*0080*/  S2R R2, SR_CgaCtaId ;  /* 0x0000000000027919 */ /* 0x000f220000008800 */
[----:B------:R-:W5:Y:S01]  /*0090*/  S2R R26, SR_TID.Z ;  /* 0x00000000001a7919 */ /* 0x000f620000002300 */
[C---:B0-----:R-:W-:Y:S01]  /*00a0*/  IMAD R22, R4.reuse, 0xb, RZ ;  /* 0x0000000b04167824 */ /* 0x041fe200078e02ff */
[----:B------:R-:W-:-:S03]  /*00b0*/  ISETP.GT.U32.AND P2, PT, R4, 0x5, PT ;  /* 0x000000050400780c */ /* 0x000fc60003f44070 */
[C---:B--2---:R-:W-:Y:S02]  /*00c0*/  IMAD R22, R3.reuse, 0x48, R22 ;  /* 0x0000004803167824 */ /* 0x044fe400078e0216 */
[----:B------:R-:W-:Y:S01]  /*00d0*/  IMAD R18, R3, 0x7, R4 ;  /* 0x0000000703127824 */ /* 0x000fe200078e0204 */
[----:B----4-:R-:W-:Y:S01]  /*00e0*/  LEA R45, R2, R0, 0x18 ;  /* 0x00000000022d7211 */ /* 0x010fe200078ec0ff */
[C---:B------:R-:W-:Y:S01]  /*00f0*/  IMAD.HI.U32 R5, R22.reuse, 0x24924925, RZ ;  /* 0x2492492516057827 */ /* 0x040fe200078e00ff */
[C---:B------:R-:W-:Y:S02]  /*0100*/  IADD3 R7, PT, PT, R22.reuse, 0x9, RZ ;  /* 0x0000000916077810 */ /* 0x040fe40007ffe0ff */
[----:B------:R-:W-:Y:S01]  /*0110*/  IADD3 R13, PT, PT, R22, 0xa, RZ ;  /* 0x0000000a160d7810 */ /* 0x000fe20007ffe0ff */
[----:B-----5:R-:W-:Y:S01]  /*0120*/  IMAD R3, R26, 0x48, RZ ;  /* 0x000000481a037824 */ /* 0x020fe200078e02ff */
[----:B------:R-:W-:Y:S01]  /*0130*/  LOP3.LUT R0, R7, 0xffff, RZ, 0xc0, !PT ;  /* 0x0000ffff07007812 */ /* 0x000fe200078ec0ff */
[----:B------:R-:W-:Y:S01]  /*0140*/  VIADD R48, R22, 0x7 ;  /* 0x0000000716307836 */ /* 0x000fe20000000000 */
[----:B------:R-:W-:Y:S01]  /*0150*/  LOP3.LUT R4, R13, 0xffff, RZ, 0xc0, !PT ;  /* 0x0000ffff0d047812 */ /* 0x000fe200078ec0ff */
[----:B------:R-:W-:Y:S01]  /*0160*/  IMAD R52, R26, 0x1f8, R22 ;  /* 0x000001f81a347824 */ /* 0x000fe200078e0216 */
[----:B------:R-:W-:Y:S01]  /*0170*/  LEA R27, R2, R27, 0x18 ;  /* 0x0000001b021b7211 */ /* 0x000fe200078ec0ff */
[----:B------:R-:W-:-:S02]  /*0180*/  IMAD R6, R0, 0x411, RZ ;  /* 0x0000041100067824 */ /* 0x000fc400078e02ff */
[----:B------:R-:W-:Y:S02]  /*0190*/  HFMA2 R2, -RZ, RZ, 0, 0 ;  /* 0x00000000ff027431 */ /* 0x000fe400000001ff */
[----:B------:R-:W-:Y:S01]  /*01a0*/  IMAD R10, R4, 0x411, RZ ;  /* 0x00000411040a7824 */ /* 0x000fe200078e02ff */
[----:B------:R-:W-:Y:S01]  /*01b0*/  IADD3 R8, PT, PT, R22, 0x6, RZ ;  /* 0x0000000616087810 */ /* 0x000fe20007ffe0ff */
[----:B------:R-:W-:Y:S01]  /*01c0*/  IMAD.HI.U32 R51, R48, 0x4104105, RZ ;  /* 0x0410410530337827 */ /* 0x000fe200078e00ff */
[----:B------:R-:W-:Y:S02]  /*01d0*/  SHF.R.U32.HI R6, RZ, 0x10, R6 ;  /* 0x00000010ff067819 */ /* 0x000fe40000011606 */
[----:B------:R-:W-:Y:S01]  /*01e0*/  SHF.R.U32.HI R10, RZ, 0x10, R10 ;  /* 0x00000010ff0a7819 */ /* 0x000fe2000001160a */
[----:B------:R-:W-:Y:S01]  /*01f0*/  IMAD.HI.U32 R53, R8, 0x4104105, RZ ;  /* 0x0410410508357827 */ /* 0x000fe200078e00ff */
[----:B------:R-:W-:Y:S02]  /*0200*/  IADD3 R12, PT, PT, RZ, -R6, RZ ;  /* 0x80000006ff0c7210 */ /* 0x000fe40007ffe0ff */
[----:B------:R-:W-:Y:S01]  /*0210*/  IADD3 R47, PT, PT, R22, 0x8, RZ ;  /* 0x00000008162f7810 */ /* 0x000fe20007ffe0ff */
[----:B------:R-:W-:Y:S01]  /*0220*/  IMAD.HI.U32 R11, R8, 0x24924925, R2 ;  /* 0x24924925080b7827 */ /* 0x000fe200078e0002 */
[----:B------:R-:W-:-:S02]  /*0230*/  IADD3 R14, PT, PT, RZ, -R10, RZ ;  /* 0x8000000aff0e7210 */ /* 0x000fc40007ffe0ff */
[----:B------:R-:W-:Y:S01]  /*0240*/  PRMT R12, R12, 0x7710, RZ ;  /* 0x000077100c0c7816 */ /* 0x000fe200000000ff */
[--C-:B------:R-:W-:Y:S01]  /*0250*/  IMAD.HI.U32 R0, R47, 0x24924925, R2.reuse ;  /* 0x249249252f007827 */ /* 0x100fe200078e0002 */
[----:B------:R-:W-:Y:S02]  /*0260*/  PRMT R14, R14, 0x7710, RZ ;  /* 0x000077100e0e7816 */ /* 0x000fe400000000ff */
[----:B------:R-:W-:Y:S01]  /*0270*/  ISETP.GT.U32.AND P0, PT, R11, 0x11f, PT ;  /* 0x0000011f0b00780c */ /* 0x000fe20003f04070 */
[--C-:B------:R-:W-:Y:S01]  /*0280*/  IMAD.HI.U32 R4, R7, 0x24924925, R2.reuse ;  /* 0x2492492507047827 */ /* 0x100fe200078e0002 */
[C---:B------:R-:W-:Y:S02]  /*0290*/  IADD3 R11, PT, PT, R13.reuse, R14, RZ ;  /* 0x0000000e0d0b7210 */ /* 0x040fe40007ffe0ff */
[----:B------:R-:W-:Y:S01]  /*02a0*/  ISETP.GT.U32.AND P3, PT, R0, 0x11f, PT ;  /* 0x0000011f0000780c */ /* 0x000fe20003f64070 */
[----:B------:R-:W-:Y:S01]  /*02b0*/  IMAD.HI.U32 R9, R13, 0x24924925, R2 ;  /* 0x249249250d097827 */ /* 0x000fe200078e0002 */
[----:B------:R-:W-:-:S02]  /*02c0*/  IADD3 R2, PT, PT, R5, R3, RZ ;  /* 0x0000000305027210 */ /* 0x000fc40007ffe0ff */
[----:B------:R-:W-:Y:S01]  /*02d0*/  IADD3 R3, PT, PT, R7, R12, RZ ;  /* 0x0000000c07037210 */ /* 0x000fe20007ffe0ff */
[----:B------:R-:W-:Y:S01]  /*02e0*/  IMAD.HI.U32 R49, R47, 0x4104105, RZ ;  /* 0x041041052f317827 */ /* 0x000fe200078e00ff */
[----:B------:R-:W-:Y:S02]  /*02f0*/  LOP3.LUT R11, R11, 0xffff, RZ, 0xc0, !PT ;  /* 0x0000ffff0b0b7812 */ /* 0x000fe400078ec0ff */
[----:B------:R-:W-:Y:S01]  /*0300*/  LOP3.LUT R3, R3, 0xffff, RZ, 0xc0, !PT ;  /* 0x0000ffff03037812 */ /* 0x000fe200078ec0ff */
[----:B------:R-:W-:Y:S01]  /*0310*/  IMAD.HI.U32 R19, R22, 0x4104105, RZ ;  /* 0x0410410516137827 */ /* 0x000fe200078e00ff */
[----:B------:R-:W-:Y:S02]  /*0320*/  LEA.HI R10, R11, R10, RZ, 0x1f ;  /* 0x0000000a0b0a7211 */ /* 0x000fe400078ff8ff */
[----:B------:R-:W-:Y:S01]  /*0330*/  LEA.HI R6, R3, R6, RZ, 0x1f ;  /* 0x0000000603067211 */ /* 0x000fe200078ff8ff */
[----:B------:R-:W-:Y:S01]  /*0340*/  IMAD.HI.U32 R11, R7, 0x4104105, RZ ;  /* 0x04104105070b7827 */ /* 0x000fe200078e00ff */
[----:B------:R-:W-:-:S02]  /*0350*/  ISETP.GT.U32.AND P6, PT, R2, 0x11e, PT ;  /* 0x0000011e0200780c */ /* 0x000fc40003fc4070 */
[----:B------:R-:W-:Y:S01]  /*0360*/  LOP3.LUT R0, R6, 0xffff, RZ, 0xc0, !PT ;  /* 0x0000ffff06007812 */ /* 0x000fe200078ec0ff */
[----:B------:R-:W-:Y:S01]  /*0370*/  IMAD R16, R26, 0x188, RZ ;  /* 0x000001881a107824 */ /* 0x000fe200078e02ff */
[----:B------:R-:W-:Y:S01]  /*0380*/  LOP3.LUT R2, R10, 0xffff, RZ, 0xc0, !PT ;  /* 0x0000ffff0a027812 */ /* 0x000fe200078ec0ff */
[----:B------:R-:W-:Y:S01]  /*0390*/  IMAD R12, R5, -0x7, R22 ;  /* 0xfffffff9050c7824 */ /* 0x000fe200078e0216 */
[----:B------:R-:W-:Y:S01]  /*03a0*/  SHF.R.U32.HI R0, RZ, 0x5, R0 ;  /* 0x00000005ff007819 */ /* 0x000fe20000011600 */
[----:B------:R-:W-:Y:S01]  /*03b0*/  VIADD R23, R22, 0x1 ;  /* 0x0000000116177836 */ /* 0x000fe20000000000 */
[----:B------:R-:W-:Y:S01]  /*03c0*/  SHF.R.U32.HI R2, RZ, 0x5, R2 ;  /* 0x00000005ff027819 */ /* 0x000fe20000011602 */
[C---:B------:R-:W-:Y:S01]  /*03d0*/  IMAD R44, R26.reuse, 0x180, R27 ;  /* 0x000001801a2c7824 */ /* 0x040fe200078e021b */
[----:B------:R-:W-:Y:S01]  /*03e0*/  LEA R3, R26, R51, 0x3 ;  /* 0x000000331a037211 */ /* 0x000fe200078e18ff */
[----:B------:R-:W-:Y:S01]  /*03f0*/  IMAD.HI.U32 R20, R23, 0x4104105, RZ ;  /* 0x0410410517147827 */ /* 0x000fe200078e00ff */
[----:B------:R-:W-:-:S02]  /*0400*/  PRMT R0, R0, 0x9910, RZ ;  /* 0x0000991000007816 */ /* 0x000fc400000000ff */
[----:B------:R-:W-:Y:S02]  /*0410*/  PRMT R2, R2, 0x9910, RZ ;  /* 0x0000991002027816 */ /* 0x000fe400000000ff */
[----:B------:R-:W-:Y:S01]  /*0420*/  ISETP.GT.U32.OR P6, PT, R3, 0x1f, P6 ;  /* 0x0000001f0300780c */ /* 0x000fe200037c4470 */
[----:B------:R-:W-:Y:S01]  /*0430*/  IMAD R0, R0, 0x3f, RZ ;  /* 0x0000003f00007824 */ /* 0x000fe200078e02ff */
[----:B------:R-:W-:Y:S01]  /*0440*/  LEA R3, R26, R49, 0x3 ;  /* 0x000000311a037211 */ /* 0x000fe200078e18ff */
[----:B------:R-:W-:Y:S01]  /*0450*/  IMAD R2, R2, 0x3f, RZ ;  /* 0x0000003f02027824 */ /* 0x000fe200078e02ff */
[----:B------:R-:W-:Y:S01]  /*0460*/  ISETP.GT.U32.AND P1, PT, R9, 0x11f, PT ;  /* 0x0000011f0900780c */ /* 0x000fe20003f24070 */
[----:B------:R-:W-:Y:S01]  /*0470*/  IMAD.HI.U32 R9, R13, 0x4104105, RZ ;  /* 0x041041050d097827 */ /* 0x000fe200078e00ff */
[----:B------:R-:W-:Y:S02]  /*0480*/  ISETP.GT.U32.OR P3, PT, R3, 0x1f, P3 ;  /* 0x0000001f0300780c */ /* 0x000fe40001f64470 */
[----:B------:R-:W-:Y:S01]  /*0490*/  LEA R3, R26, R53, 0x3 ;  /* 0x000000351a037211 */ /* 0x000fe200078e18ff */
[----:B------:R-:W-:Y:S01]  /*04a0*/  IMAD.MOV R2, RZ, RZ, -R2 ;  /* 0x000000ffff027224 */ /* 0x000fe200078e0a02 */
[----:B------:R-:W-:-:S02]  /*04b0*/  ISETP.GT.U32.OR P5, PT, R22, 0x1f0, P2 ;  /* 0x000001f01600780c */ /* 0x000fc400017a4470 */
[----:B------:R-:W-:Y:S02]  /*04c0*/  ISETP.GT.U32.OR P6, PT, R52, 0x7d8, P6 ;  /* 0x000007d83400780c */ /* 0x000fe400037c4470 */
[----:B------:R-:W-:Y:S02]  /*04d0*/  ISETP.GT.U32.AND P4, PT, R4, 0x11f, PT ;  /* 0x0000011f0400780c */ /* 0x000fe40003f84070 */
[----:B------:R-:W-:Y:S02]  /*04e0*/  IADD3 R0, PT, PT, RZ, -R0, RZ ;  /* 0x80000000ff007210 */ /* 0x000fe40007ffe0ff */
[C---:B------:R-:W-:Y:S02]  /*04f0*/  LEA R4, R26.reuse, R11, 0x3 ;  /* 0x0000000b1a047211 */ /* 0x040fe400078e18ff */
[----:B------:R-:W-:Y:S02]  /*0500*/  ISETP.GT.U32.OR P0, PT, R3, 0x1f, P0 ;  /* 0x0000001f0300780c */ /* 0x000fe40000704470 */
[----:B------:R-:W-:-:S02]  /*0510*/  LEA R3, R26, R9, 0x3 ;  /* 0x000000091a037211 */ /* 0x000fc400078e18ff */
[----:B------:R-:W-:Y:S02]  /*0520*/  PLOP3.LUT P6, PT, P6, P5, PT, 0xf8, 0x8f ;  /* 0x00000000008f781c */ /* 0x000fe400037cbf70 */
[----:B------:R-:W-:Y:S02]  /*0530*/  PRMT R6, R0, 0x7710, RZ ;  /* 0x0000771000067816 */ /* 0x000fe400000000ff */
[----:B------:R-:W-:Y:S02]  /*0540*/  ISETP.GT.U32.OR P5, PT, R22, 0x1ef, P2 ;  /* 0x000001ef1600780c */ /* 0x000fe400017a4470 */
[----:B------:R-:W-:Y:S02]  /*0550*/  ISETP.GT.U32.OR P3, PT, R52, 0x7d7, P3 ;  /* 0x000007d73400780c */ /* 0x000fe40001f64470 */
[----:B------:R-:W-:Y:S02]  /*0560*/  SHF.L.U32 R29, R18, 0x1, RZ ;  /* 0x00000001121d7819 */ /* 0x000fe400000006ff */
[----:B------:R-:W-:-:S02]  /*0570*/  ISETP.GT.U32.OR P4, PT, R4, 0x1f, P4 ;  /* 0x0000001f0400780c */ /* 0x000fc40002784470 */
[----:B------:R-:W-:Y:S01]  /*0580*/  PRMT R0, R2, 0x7710, RZ ;  /* 0x0000771002007816 */ /* 0x000fe200000000ff */
[C---:B------:R-:W-:Y:S01]  /*0590*/  IMAD R46, R26.reuse, 0x60, R29 ;  /* 0x000000601a2e7824 */ /* 0x040fe200078e021d */
[----:B------:R-:W-:Y:S02]  /*05a0*/  ISETP.GT.U32.OR P1, PT, R3, 0x1f, P1 ;  /* 0x0000001f0300780c */ /* 0x000fe40000f24470 */
[----:B------:R-:W-:Y:S02]  /*05b0*/  IADD3 R6, PT, PT, R7, R6, RZ ;  /* 0x0000000607067210 */ /* 0x000fe40007ffe0ff */
[----:B------:R-:W-:Y:S02]  /*05c0*/  PLOP3.LUT P5, PT, P3, P5, PT, 0xf8, 0x8f ;  /* 0x00000000008f781c */ /* 0x000fe40001fabf70 */
[----:B------:R-:W-:Y:S02]  /*05d0*/  LOP3.LUT R3, R29, 0xffff, RZ, 0xc0, !PT ;  /* 0x0000ffff1d037812 */ /* 0x000fe400078ec0ff */
[----:B------:R-:W-:Y:S01]  /*05e0*/  IADD3 R7, PT, PT, R13, R0, RZ ;  /* 0x000000000d077210 */ /* 0x000fe20007ffe0ff */
[----:B------:R-:W-:Y:S01]  /*05f0*/  IMAD R0, R26, 0x188, RZ ;  /* 0x000001881a007824 */ /* 0x000fe200078e02ff */
[----:B------:R-:W-:Y:S01]  /*0600*/  ISETP.GT.U32.OR P3, PT, R22, 0x1ee, P2 ;  /* 0x000001ee1600780c */ /* 0x000fe20001764470 */
[----:B------:R-:W-:Y:S01]  /*0610*/  IMAD R21, R3, 0xaaab, RZ ;  /* 0x0000aaab03157824 */ /* 0x000fe200078e02ff */
[C---:B------:R-:W-:Y:S01]  /*0620*/  ISETP.GT.U32.OR P4, PT, R52.reuse, 0x7d6, P4 ;  /* 0x000007d63400780c */ /* 0x040fe20002784470 */
[--C-:B------:R-:W-:Y:S01]  /*0630*/  IMAD R3, R11, 0x31, R0.reuse ;  /* 0x000000310b037824 */ /* 0x100fe200078e0200 */
[----:B------:R-:W-:Y:S01]  /*0640*/  LOP3.LUT R2, R29, 0xffff, RZ, 0xc0, !PT ;  /* 0x0000ffff1d027812 */ /* 0x000fe200078ec0ff */
[----:B------:R-:W-:Y:S01]  /*0650*/  IMAD R4, R9, 0x31, R0 ;  /* 0x0000003109047824 */ /* 0x000fe200078e0200 */
[----:B------:R-:W-:Y:S01]  /*0660*/  PLOP3.LUT P4, PT, P4, P3, PT, 0xf8, 0x8f ;  /* 0x00000000008f781c */ /* 0x000fe20002787f70 */
[----:B------:R-:W-:Y:S01]  /*0670*/  IMAD R13, R19, -0x3f, R22 ;  /* 0xffffffc1130d7824 */ /* 0x000fe200078e0216 */
[----:B------:R-:W-:-:S02]  /*0680*/  ISETP.GT.U32.OR P0, PT, R52, 0x7d9, P0 ;  /* 0x000007d93400780c */ /* 0x000fc40000704470 */
[----:B------:R-:W-:Y:S02]  /*0690*/  ISETP.GT.U32.OR P3, PT, R22, 0x1f1, P2 ;  /* 0x000001f11600780c */ /* 0x000fe40001764470 */
[----:B------:R-:W-:Y:S02]  /*06a0*/  ISETP.GT.U32.OR P1, PT, R52, 0x7d5, P1 ;  /* 0x000007d53400780c */ /* 0x000fe40000f24470 */
[----:B------:R-:W-:Y:S02]  /*06b0*/  LOP3.LUT R14, R6, 0xffff, RZ, 0xc0, !PT ;  /* 0x0000ffff060e7812 */ /* 0x000fe400078ec0ff */
[-C--:B------:R-:W-:Y:S02]  /*06c0*/  LEA R52, R52, R45.reuse, 0x2 ;  /* 0x0000002d34347211 */ /* 0x080fe400078e10ff */
[----:B------:R-:W-:Y:S01]  /*06d0*/  LEA R45, R18, R45, 0x2 ;  /* 0x0000002d122d7211 */ /* 0x000fe200078e10ff */
[----:B------:R-:W-:Y:S01]  /*06e0*/  IMAD R18, R2, 0xaaab, RZ ;  /* 0x0000aaab02127824 */ /* 0x000fe200078e02ff */
[----:B------:R-:W-:-:S02]  /*06f0*/  ISETP.GT.U32.OR P2, PT, R22, 0x1ed, P2 ;  /* 0x000001ed1600780c */ /* 0x000fc40001744470 */
[----:B------:R-:W-:Y:S02]  /*0700*/  PLOP3.LUT P3, PT, P0, P3, PT, 0xf8, 0x8f ;  /* 0x00000000008f781c */ /* 0x000fe40000767f70 */
[----:B------:R-:W-:Y:S02]  /*0710*/  LOP3.LUT R15, R7, 0xffff, RZ, 0xc0, !PT ;  /* 0x0000ffff070f7812 */ /* 0x000fe400078ec0ff */
[----:B------:R-:W-:Y:S02]  /*0720*/  IADD3 R2, P0, PT, R14, R3, RZ ;  /* 0x000000030e027210 */ /* 0x000fe40007f1e0ff */
[----:B------:R-:W-:Y:S02]  /*0730*/  SHF.L.U32 R33, R26, 0x5, RZ ;  /* 0x000000051a217819 */ /* 0x000fe400000006ff */
[----:B------:R-:W-:Y:S02]  /*0740*/  PLOP3.LUT P2, PT, P1, P2, PT, 0xf8, 0x8f ;  /* 0x00000000008f781c */ /* 0x000fe40000f45f70 */
[----:B------:R-:W-:-:S02]  /*0750*/  IADD3 R10, PT, PT, R16, -0x7, RZ ;  /* 0xfffffff9100a7810 */ /* 0x000fc40007ffe0ff */
[----:B------:R-:W-:Y:S02]  /*0760*/  IADD3 R3, P1, PT, R15, R4, RZ ;  /* 0x000000040f037210 */ /* 0x000fe40007f3e0ff */
[----:B------:R-:W-:Y:S02]  /*0770*/  IADD3.X R4, PT, PT, RZ, RZ, RZ, P0, !PT ;  /* 0x000000ffff047210 */ /* 0x000fe400007fe4ff */
[----:B------:R-:W-:Y:S02]  /*0780*/  ISETP.GE.U32.AND P0, PT, R12, 0x6, PT ;  /* 0x000000060c00780c */ /* 0x000fe40003f06070 */
[C---:B------:R-:W-:Y:S02]  /*0790*/  IADD3 R24, PT, PT, R13.reuse, -0x7, RZ ;  /* 0xfffffff90d187810 */ /* 0x040fe40007ffe0ff */
[----:B------:R-:W-:Y:S02]  /*07a0*/  LEA.HI R17, R18, R33, RZ, 0xf ;  /* 0x0000002112117211 */ /* 0x000fe400078f78ff */
[----:B------:R-:W-:-:S02]  /*07b0*/  IADD3 R18, PT, PT, R13, R10, RZ ;  /* 0x0000000a0d127210 */ /* 0x000fc40007ffe0ff */
[----:B------:R-:W-:Y:S01]  /*07c0*/  ISETP.LT.U32.AND P0, PT, R24, 0x31, !P0 ;  /* 0x000000311800780c */ /* 0x000fe20004701070 */
[C---:B------:R-:W-:Y:S01]  /*07d0*/  VIADD R24, R22.reuse, 0x3 ;  /* 0x0000000316187836 */ /* 0x040fe20000000000 */
[----:B------:R-:W-:Y:S01]  /*07e0*/  IADD3 R25, PT, PT, R22, 0x2, RZ ;  /* 0x0000000216197810 */ /* 0x000fe20007ffe0ff */
[----:B------:R-:W-:Y:S01]  /*07f0*/  IMAD R19, R19, 0x31, R18 ;  /* 0x0000003113137824 */ /* 0x000fe200078e0212 */
[----:B------:R-:W-:Y:S01]  /*0800*/  IADD3 R13, PT, PT, R13, -0x38, RZ ;  /* 0xffffffc80d0d7810 */ /* 0x000fe20007ffe0ff */
[----:B------:R-:W-:Y:S01]  /*0810*/  IMAD R18, R20, -0x3f, R23 ;  /* 0xffffffc114127824 */ /* 0x000fe200078e0217 */
[----:B------:R-:W-:Y:S01]  /*0820*/  P2R R71, PR, RZ, 0x1 ;  /* 0x00000001ff477803 */ /* 0x000fe20000000000 */
[----:B------:R-:W-:Y:S01]  /*0830*/  IMAD.HI.U32 R28, R25, 0x4104105, RZ ;  /* 0x04104105191c7827 */ /* 0x000fe200078e00ff */
[----:B------:R-:W-:Y:S02]  /*0840*/  P2R R62, PR, RZ, 0x8 ;  /* 0x00000008ff3e7803 */ /* 0x000fe40000000000 */
[----:B------:R-:W-:Y:S01]  /*0850*/  IADD3 R31, PT, PT, R16, -0x8, RZ ;  /* 0xfffffff8101f7810 */ /* 0x000fe20007ffe0ff */
[----:B------:R-:W-:Y:S01]  /*0860*/  IMAD.HI.U32 R59, R24, 0x4104105, RZ ;  /* 0x04104105183b7827 */ /* 0x000fe200078e00ff */
[----:B------:R-:W-:-:S02]  /*0870*/  ISETP.GE.U32.AND P0, PT, R13, -0x31, PT ;  /* 0xffffffcf0d00780c */ /* 0x000fc40003f06070 */
[----:B------:R-:W-:Y:S01]  /*0880*/  ISETP.GT.U32.AND P3, PT, R17, 0x7f, PT ;  /* 0x0000007f1100780c */ /* 0x000fe20003f64070 */
[----:B------:R-:W-:Y:S01]  /*0890*/  IMAD R17, R28, -0x3f, R25 ;  /* 0xffffffc11c117824 */ /* 0x000fe200078e0219 */
[----:B------:R-:W-:Y:S01]  /*08a0*/  LEA.HI R21, R21, R26, RZ, 0xa ;  /* 0x0000001a15157211 */ /* 0x000fe200078f50ff */
[----:B------:R-:W-:Y:S01]  /*08b0*/  IMAD R16, R59, -0x3f, R24 ;  /* 0xffffffc13b107824 */ /* 0x000fe200078e0218 */
[C---:B------:R-:W-:Y:S02]  /*08c0*/  IADD3 R13, PT, PT, R22.reuse, 0x4, RZ ;  /* 0x00000004160d7810 */ /* 0x040fe40007ffe0ff */
[----:B------:R-:W-:Y:S02]  /*08d0*/  IADD3 R63, PT, PT, R31, R18, RZ ;  /* 0x000000121f3f7210 */ /* 0x000fe40007ffe0ff */
[----:B------:R-:W-:Y:S01]  /*08e0*/  ISETP.GT.U32.OR P3, PT, R21, 0x3, P3 ;  /* 0x000000031500780c */ /* 0x000fe20001f64470 */
[----:B------:R-:W-:Y:S01]  /*08f0*/  IMAD.HI.U32 R30, R13, 0x4104105, RZ ;  /* 0x041041050d1e7827 */ /* 0x000fe200078e00ff */
[----:B------:R-:W-:-:S02]  /*0900*/  IADD3 R21, PT, PT, R22, 0x5, RZ ;  /* 0x0000000516157810 */ /* 0x000fc40007ffe0ff */
[----:B------:R-:W-:Y:S01]  /*0910*/  ISETP.EQ.OR P0, PT, R12, RZ, !P0 ;  /* 0x000000ff0c00720c */ /* 0x000fe20004702670 */
[----:B------:R-:W-:Y:S01]  /*0920*/  IMAD R63, R20, 0x31, R63 ;  /* 0x00000031143f7824 */ /* 0x000fe200078e023f */
[----:B------:R-:W-:Y:S01]  /*0930*/  IADD3 R61, PT, PT, R31, R17, RZ ;  /* 0x000000111f3d7210 */ /* 0x000fe20007ffe0ff */
[----:B------:R-:W-:Y:S01]  /*0940*/  IMAD.HI.U32 R12, R13, 0x24924925, RZ ;  /* 0x249249250d0c7827 */ /* 0x000fe200078e00ff */
[----:B------:R-:W-:Y:S02]  /*0950*/  LEA R46, R46, R27, 0x2 ;  /* 0x0000001b2e2e7211 */ /* 0x000fe400078e10ff */
[----:B------:R-:W-:Y:S01]  /*0960*/  IADD3.X R5, PT, PT, RZ, RZ, RZ, P1, !PT ;  /* 0x000000ffff057210 */ /* 0x000fe20000ffe4ff */
[----:B------:R-:W-:Y:S01]  /*0970*/  IMAD R20, R30, -0x3f, R13 ;  /* 0xffffffc11e147824 */ /* 0x000fe200078e020d */
[----:B------:R-:W-:Y:S01]  /*0980*/  P2R R54, PR, RZ, 0x4 ;  /* 0x00000004ff367803 */ /* 0x000fe20000000000 */
[----:B------:R-:W-:Y:S01]  /*0990*/  IMAD.HI.U32 R34, R21, 0x24924925, RZ ;  /* 0x2492492515227827 */ /* 0x000fe200078e00ff */
[----:B------:R-:W-:-:S02]  /*09a0*/  LOP3.LUT R37, R24, 0xffff, RZ, 0xc0, !PT ;  /* 0x0000ffff18257812 */ /* 0x000fc400078ec0ff */
[C---:B------:R-:W-:Y:S01]  /*09b0*/  IADD3 R57, PT, PT, R31.reuse, R20, RZ ;  /* 0x000000141f397210 */ /* 0x040fe20007ffe0ff */
[----:B------:R-:W-:Y:S01]  /*09c0*/  IMAD R12, R12, -0x7, R13 ;  /* 0xfffffff90c0c7824 */ /* 0x000fe200078e020d */
[----:B------:R-:W-:Y:S01]  /*09d0*/  P2R R56, PR, RZ, 0x10 ;  /* 0x00000010ff387803 */ /* 0x000fe20000000000 */
[----:B------:R-:W-:Y:S01]  /*09e0*/  IMAD R61, R28, 0x31, R61 ;  /* 0x000000311c3d7824 */ /* 0x000fe200078e023d */
[----:B------:R-:W-:Y:S01]  /*09f0*/  IADD3 R28, PT, PT, R31, R16, RZ ;  /* 0x000000101f1c7210 */ /* 0x000fe20007ffe0ff */
[----:B------:R-:W-:Y:S01]  /*0a00*/  IMAD R13, R34, -0x7, R21 ;  /* 0xfffffff9220d7824 */ /* 0x000fe200078e0215 */
[----:B------:R-:W-:Y:S01]  /*0a10*/  LOP3.LUT R34, R22, 0xffff, RZ, 0xc0, !PT ;  /* 0x0000ffff16227812 */ /* 0x000fe200078ec0ff */
[----:B------:R-:W-:Y:S01]  /*0a20*/  IMAD.HI.U32 R32, R21, 0x4104105, RZ ;  /* 0x0410410515207827 */ /* 0x000fe200078e00ff */
[----:B------:R-:W-:Y:S02]  /*0a30*/  IADD3 R6, PT, PT, R6, -0x7, RZ ;  /* 0xfffffff906067810 */ /* 0x000fe40007ffe0ff */
[----:B------:R-:W-:Y:S01]  /*0a40*/  IADD3 R7, PT, PT, R7, -0x7, RZ ;  /* 0xfffffff907077810 */ /* 0x000fe20007ffe0ff */
[----:B------:R-:W-:Y:S01]  /*0a50*/  IMAD R59, R59, 0x31, R28 ;  /* 0x000000313b3b7824 */ /* 0x000fe200078e021c */
[----:B------:R-:W-:Y:S01]  /*0a60*/  IADD3 R28, PT, PT, R29, 0x1, RZ ;  /* 0x000000011d1c7810 */ /* 0x000fe20007ffe0ff */
[----:B------:R-:W-:Y:S01]  /*0a70*/  IMAD R57, R30, 0x31, R57 ;  /* 0x000000311e397824 */ /* 0x000fe200078e0239 */
[----:B------:R-:W-:Y:S01]  /*0a80*/  P2R R58, PR, RZ, 0x20 ;  /* 0x00000020ff3a7803 */ /* 0x000fe20000000000 */
[----:B------:R-:W-:Y:S01]  /*0a90*/  IMAD R30, R34, 0x2493, RZ ;  /* 0x00002493221e7824 */ /* 0x000fe200078e02ff */
[----:B------:R-:W-:Y:S01]  /*0aa0*/  LOP3.LUT R28, R28, 0xffff, RZ, 0xc0, !PT ;  /* 0x0000ffff1c1c7812 */ /* 0x000fe200078ec0ff */
[----:B------:R-:W-:Y:S01]  /*0ab0*/  IMAD R21, R32, -0x3f, R21 ;  /* 0xffffffc120157824 */ /* 0x000fe200078e0215 */
[----:B------:R-:W-:Y:S01]  /*0ac0*/  P2R R60, PR, RZ, 0x40 ;  /* 0x00000040ff3c7803 */ /* 0x000fe20000000000 */
[----:B------:R-:W-:Y:S01]  /*0ad0*/  IMAD R37, R37, 0x2493, RZ ;  /* 0x0000249325257824 */ /* 0x000fe200078e02ff */
[----:B------:R-:W-:Y:S01]  /*0ae0*/  SHF.R.U32.HI R30, RZ, 0x10, R30 ;  /* 0x00000010ff1e7819 */ /* 0x000fe2000001161e */
[----:B------:R-:W-:Y:S01]  /*0af0*/  IMAD R28, R28, 0xaaab, RZ ;  /* 0x0000aaab1c1c7824 */ /* 0x000fe200078e02ff */
[----:B------:R-:W-:-:S02]  /*0b00*/  IADD3 R55, PT, PT, R31, R21, RZ ;  /* 0x000000151f377210 */ /* 0x000fc40007ffe0ff */
[----:B------:R-:W-:Y:S01]  /*0b10*/  LOP3.LUT R31, R8, 0xffff, RZ, 0xc0, !PT ;  /* 0x0000ffff081f7812 */ /* 0x000fe200078ec0ff */
[----:B------:R-:W-:Y:S01]  /*0b20*/  IMAD.MOV R35, RZ, RZ, -R30 ;  /* 0x000000ffff237224 */ /* 0x000fe200078e0a1e */
[----:B------:R-:W-:Y:S01]  /*0b30*/  LEA.HI R33, R28, R33, RZ, 0xf ;  /* 0x000000211c217211 */ /* 0x000fe200078f78ff */
[----:B------:R-:W-:Y:S01]  /*0b40*/  IMAD R55, R32, 0x31, R55 ;  /* 0x0000003120377824 */ /* 0x000fe200078e0237 */
[----:B------:R-:W-:Y:S01]  /*0b50*/  LEA.HI R28, R28, R26, RZ, 0xa ;  /* 0x0000001a1c1c7211 */ /* 0x000fe200078f50ff */
[----:B------:R-:W-:Y:S01]  /*0b60*/  IMAD R27, R31, 0x411, RZ ;  /* 0x000004111f1b7824 */ /* 0x000fe200078e02ff */
[----:B------:R-:W-:Y:S01]  /*0b70*/  PRMT R35, R35, 0x7710, RZ ;  /* 0x0000771023237816 */ /* 0x000fe200000000ff */
[----:B------:R-:W-:Y:S01]  /*0b80*/  IMAD R32, R26, 0x60, R29 ;  /* 0x000000601a207824 */ /* 0x000fe200078e021d */
[----:B------:R-:W-:Y:S01]  /*0b90*/  ISETP.GT.U32.AND P1, PT, R33, 0x7f, PT ;  /* 0x0000007f2100780c */ /* 0x000fe20003f24070 */
[----:B------:R-:W-:Y:S01]  /*0ba0*/  IMAD R31, R31, 0x2493, RZ ;  /* 0x000024931f1f7824 */ /* 0x000fe200078e02ff */
[----:B------:R-:W-:-:S02]  /*0bb0*/  SHF.R.U32.HI R26, RZ, 0x10, R27 ;  /* 0x00000010ff1a7819 */ /* 0x000fc4000001161b */
[----:B------:R-:W-:Y:S02]  /*0bc0*/  IADD3 R27, PT, PT, R22, R35, RZ ;  /* 0x00000023161b7210 */ /* 0x000fe40007ffe0ff */
[----:B------:R-:W-:Y:S02]  /*0bd0*/  ISETP.GT.U32.OR P1, PT, R28, 0x3, P1 ;  /* 0x000000031c00780c */ /* 0x000fe40000f24470 */
[----:B------:R-:W-:Y:S02]  /*0be0*/  SHF.R.U32.HI R28, RZ, 0x10, R31 ;  /* 0x00000010ff1c7819 */ /* 0x000fe4000001161f */
[----:B------:R-:W-:Y:S02]  /*0bf0*/  LOP3.LUT R27, R27, 0xffff, RZ, 0xc0, !PT ;  /* 0x0000ffff1b1b7812 */ /* 0x000fe400078ec0ff */
[----:B------:R-:W-:Y:S02]  /*0c00*/  IADD3 R31, PT, PT, RZ, -R26, RZ ;  /* 0x8000001aff1f7210 */ /* 0x000fe40007ffe0ff */
[----:B------:R-:W-:-:S02]  /*0c10*/  LEA.HI R30, R27, R30, RZ, 0x1f ;  /* 0x0000001e1b1e7211 */ /* 0x000fc400078ff8ff */
[----:B------:R-:W-:Y:S02]  /*0c20*/  PRMT R27, R31, 0x7710, RZ ;  /* 0x000077101f1b7816 */ /* 0x000fe400000000ff */
[----:B------:R-:W-:Y:S02]  /*0c30*/  IADD3 R34, PT, PT, RZ, -R28, RZ ;  /* 0x8000001cff227210 */ /* 0x000fe40007ffe0ff */
[C---:B------:R-:W-:Y:S02]  /*0c40*/  ISETP.GT.U32.OR P3, PT, R32.reuse, 0x17f, P3 ;  /* 0x0000017f2000780c */ /* 0x040fe40001f64470 */
[----:B------:R-:W-:Y:S02]  /*0c50*/  ISETP.GT.U32.OR P2, PT, R32, 0x17e, P1 ;  /* 0x0000017e2000780c */ /* 0x000fe40000f44470 */
[----:B------:R-:W-:Y:S02]  /*0c60*/  LOP3.LUT R32, R48, 0xffff, RZ, 0xc0, !PT ;  /* 0x0000ffff30207812 */ /* 0x000fe400078ec0ff */
[----:B------:R-:W-:-:S02]  /*0c70*/  IADD3 R27, PT, PT, R8, R27, RZ ;  /* 0x0000001b081b7210 */ /* 0x000fc40007ffe0ff */
[----:B------:R-:W-:Y:S01]  /*0c80*/  PRMT R31, R34, 0x7710, RZ ;  /* 0x00007710221f7816 */ /* 0x000fe200000000ff */
[----:B------:R-:W-:Y:S01]  /*0c90*/  IMAD R32, R32, 0x411, RZ ;  /* 0x0000041120207824 */ /* 0x000fe200078e02ff */
[C---:B------:R-:W-:Y:S02]  /*0ca0*/  ISETP.GT.U32.OR P1, PT, R29.reuse, 0x5f, P3 ;  /* 0x0000005f1d00780c */ /* 0x040fe40001f24470 */
[----:B------:R-:W-:Y:S02]  /*0cb0*/  ISETP.GT.U32.OR P2, PT, R29, 0x5e, P2 ;  /* 0x0000005e1d00780c */ /* 0x000fe40001744470 */
[----:B------:R-:W-:Y:S02]  /*0cc0*/  LOP3.LUT R33, R47, 0xffff, RZ, 0xc0, !PT ;  /* 0x0000ffff2f217812 */ /* 0x000fe400078ec0ff */
[----:B------:R-:W-:Y:S02]  /*0cd0*/  LOP3.LUT R29, R27, 0xffff, RZ, 0xc0, !PT ;  /* 0x0000ffff1b1d7812 */ /* 0x000fe400078ec0ff */
[----:B------:R-:W-:Y:S01]  /*0ce0*/  IADD3 R27, PT, PT, R8, R31, RZ ;  /* 0x0000001f081b7210 */ /* 0x000fe20007ffe0ff */
[----:B------:R-:W-:Y:S01]  /*0cf0*/  IMAD R31, R33, 0x411, RZ ;  /* 0x00000411211f7824 */ /* 0x000fe200078e02ff */
[----:B------:R-:W-:-:S02]  /*0d00*/  LEA.HI R26, R29, R26, RZ, 0x1f ;  /* 0x0000001a1d1a7211 */ /* 0x000fc400078ff8ff */
[----:B------:R-:W-:Y:S02]  /*0d10*/  LOP3.LUT R29, R27, 0xffff, RZ, 0xc0, !PT ;  /* 0x0000ffff1b1d7812 */ /* 0x000fe400078ec0ff */
[----:B------:R-:W-:Y:S02]  /*0d20*/  LOP3.LUT R33, R23, 0xffff, RZ, 0xc0, !PT ;  /* 0x0000ffff17217812 */ /* 0x000fe400078ec0ff */
[----:B------:R-:W-:Y:S02]  /*0d30*/  SHF.R.U32.HI R27, RZ, 0x10, R32 ;  /* 0x00000010ff1b7819 */ /* 0x000fe40000011620 */
[----:B------:R-:W-:Y:S01]  /*0d40*/  LEA.HI R28, R29, R28, RZ, 0x1f ;  /* 0x0000001c1d1c7211 */ /* 0x000fe200078ff8ff */
[----:B------:R-:W-:Y:S01]  /*0d50*/  IMAD R33, R33, 0x2493, RZ ;  /* 0x0000249321217824 */ /* 0x000fe200078e02ff */
[----:B------:R-:W-:Y:S02]  /*0d60*/  IADD3 R29, PT, PT, RZ, -R27, RZ ;  /* 0x8000001bff1d7210 */ /* 0x000fe40007ffe0ff */
[----:B------:R-:W-:-:S02]  /*0d70*/  SHF.R.U32.HI R31, RZ, 0x10, R31 ;  /* 0x00000010ff1f7819 */ /* 0x000fc4000001161f */
[----:B------:R-:W-:Y:S02]  /*0d80*/  PRMT R29, R29, 0x7710, RZ ;  /* 0x000077101d1d7816 */ /* 0x000fe400000000ff */
[----:B------:R-:W-:Y:S02]  /*0d90*/  IADD3 R32, PT, PT, RZ, -R31, RZ ;  /* 0x8000001fff207210 */ /* 0x000fe40007ffe0ff */
[----:B------:R-:W-:Y:S01]  /*0da0*/  SHF.R.U32.HI R33, RZ, 0x10, R33 ;  /* 0x00000010ff217819 */ /* 0x000fe20000011621 */
[----:B------:R-:W-:Y:S01]  /*0db0*/  IMAD.IADD R29, R48, 0x1, R29 ;  /* 0x00000001301d7824 */ /* 0x000fe200078e021d */
[----:B------:R-:W-:Y:S02]  /*0dc0*/  LOP3.LUT R34, R25, 0xffff, RZ, 0xc0, !PT ;  /* 0x0000ffff19227812 */ /* 0x000fe400078ec0ff */
[----:B------:R-:W-:Y:S02]  /*0dd0*/  PRMT R32, R32, 0x7710, RZ ;  /* 0x0000771020207816 */ /* 0x000fe400000000ff */
[----:B------:R-:W-:Y:S01]  /*0de0*/  IADD3 R38, PT, PT, RZ, -R33, RZ ;  /* 0x80000021ff267210 */ /* 0x000fe20007ffe0ff */
[----:B------:R-:W-:Y:S01]  /*0df0*/  IMAD R35, R34, 0x2493, RZ ;  /* 0x0000249322237824 */ /* 0x000fe200078e02ff */
[----:B------:R-:W-:-:S02]  /*0e00*/  IADD3 R32, PT, PT, R47, R32, RZ ;  /* 0x000000202f207210 */ /* 0x000fc40007ffe0ff */
[----:B------:R-:W-:Y:S02]  /*0e10*/  PRMT R38, R38, 0x7710, RZ ;  /* 0x0000771026267816 */ /* 0x000fe400000000ff */
[----:B------:R-:W-:Y:S02]  /*0e20*/  LOP3.LUT R34, R29, 0xffff, RZ, 0xc0, !PT ;  /* 0x0000ffff1d227812 */ /* 0x000fe400078ec0ff */
[----:B------:R-:W-:Y:S02]  /*0e30*/  LOP3.LUT R36, R32, 0xffff, RZ, 0xc0, !PT ;  /* 0x0000ffff20247812 */ /* 0x000fe400078ec0ff */
[----:B------:R-:W-:Y:S02]  /*0e40*/  IADD3 R32, PT, PT, R23, R38, RZ ;  /* 0x0000002617207210 */ /* 0x000fe40007ffe0ff */
[----:B------:R-:W-:Y:S02]  /*0e50*/  LEA.HI R29, R34, R27, RZ, 0x1f ;  /* 0x0000001b221d7211 */ /* 0x000fe400078ff8ff */
[----:B------:R-:W-:-:S02]  /*0e60*/  SHF.R.U32.HI R34, RZ, 0x10, R35 ;  /* 0x00000010ff227819 */ /* 0x000fc40000011623 */
[----:B------:R-:W-:Y:S02]  /*0e70*/  LEA.HI R31, R36, R31, RZ, 0x1f ;  /* 0x0000001f241f7211 */ /* 0x000fe400078ff8ff */
[----:B------:R-:W-:Y:S02]  /*0e80*/  LOP3.LUT R27, R30, 0xffff, RZ, 0xc0, !PT ;  /* 0x0000ffff1e1b7812 */ /* 0x000fe400078ec0ff */
[----:B------:R-:W-:Y:S02]  /*0e90*/  LOP3.LUT R36, R32, 0xffff, RZ, 0xc0, !PT ;  /* 0x0000ffff20247812 */ /* 0x000fe400078ec0ff */
[----:B------:R-:W-:Y:S02]  /*0ea0*/  IADD3 R30, PT, PT, RZ, -R34, RZ ;  /* 0x80000022ff1e7210 */ /* 0x000fe40007ffe0ff */
[----:B------:R-:W-:Y:S02]  /*0eb0*/  LOP3.LUT R26, R26, 0xffff, RZ, 0xc0, !PT ;  /* 0x0000ffff1a1a7812 */ /* 0x000fe400078ec0ff */
[----:B------:R-:W-:-:S02]  /*0ec0*/  SHF.R.U32.HI R32, RZ, 0x10, R37 ;  /* 0x00000010ff207819 */ /* 0x000fc40000011625 */
[----:B------:R-:W-:Y:S02]  /*0ed0*/  SHF.R.U32.HI R27, RZ, 0x2, R27 ;  /* 0x00000002ff1b7819 */ /* 0x000fe4000001161b */
[----:B------:R-:W-:Y:S02]  /*0ee0*/  LEA.HI R33, R36, R33, RZ, 0x1f ;  /* 0x0000002124217211 */ /* 0x000fe400078ff8ff */
[----:B------:R-:W-:Y:S02]  /*0ef0*/  LOP3.LUT R28, R28, 0xffff, RZ, 0xc0, !PT ;  /* 0x0000ffff1c1c7812 */ /* 0x000fe400078ec0ff */
[----:B------:R-:W-:Y:S02]  /*0f00*/  PRMT R36, R30, 0x7710, RZ ;  /* 0x000077101e247816 */ /* 0x000fe400000000ff */
[----:B------:R-:W-:Y:S02]  /*0f10*/  SHF.R.U32.HI R26, RZ, 0x5, R26 ;  /* 0x00000005ff1a7819 */ /* 0x000fe4000001161a */
[----:B------:R-:W-:-:S02]  /*0f20*/  IADD3 R35, PT, PT, RZ, -R32, RZ ;  /* 0x80000020ff237210 */ /* 0x000fc40007ffe0ff */
[----:B------:R-:W-:Y:S02]  /*0f30*/  PRMT R30, R27, 0x9910, RZ ;  /* 0x000099101b1e7816 */ /* 0x000fe400000000ff */
[----:B------:R-:W-:Y:S02]  /*0f40*/  SHF.R.U32.HI R27, RZ, 0x2, R28 ;  /* 0x00000002ff1b7819 */ /* 0x000fe4000001161c */
[----:B------:R-:W-:Y:S02]  /*0f50*/  IADD3 R28, PT, PT, R25, R36, RZ ;  /* 0x00000024191c7210 */ /* 0x000fe40007ffe0ff */
[----:B------:R-:W-:Y:S01]  /*0f60*/  PRMT R36, R26, 0x9910, RZ ;  /* 0x000099101a247816 */ /* 0x000fe200000000ff */
[----:B------:R-:W-:Y:S01]  /*0f70*/  IMAD R26, R30, 0x7, RZ ;  /* 0x000000071e1a7824 */ /* 0x000fe200078e02ff */
[----:B------:R-:W-:Y:S02]  /*0f80*/  PRMT R35, R35, 0x7710, RZ ;  /* 0x0000771023237816 */ /* 0x000fe400000000ff */
[----:B------:R-:W-:-:S02]  /*0f90*/  PRMT R37, R27, 0x9910, RZ ;  /* 0x000099101b257816 */ /* 0x000fc400000000ff */
[----:B------:R-:W-:Y:S02]  /*0fa0*/  MOV R30, R36 ;  /* 0x00000024001e7202 */ /* 0x000fe40000000f00 */
[----:B------:R-:W-:Y:S02]  /*0fb0*/  IADD3 R27, PT, PT, R24, R35, RZ ;  /* 0x00000023181b7210 */ /* 0x000fe40007ffe0ff */
[----:B------:R-:W-:Y:S02]  /*0fc0*/  MOV R35, R37 ;  /* 0x0000002500237202 */ /* 0x000fe40000000f00 */
[----:B------:R-:W-:Y:S01]  /*0fd0*/  LOP3.LUT R37, R28, 0xffff, RZ, 0xc0, !PT ;  /* 0x0000ffff1c257812 */ /* 0x000fe200078ec0ff */
[----:B------:R-:W-:Y:S01]  /*0fe0*/  IMAD.MOV R28, RZ, RZ, -R26 ;  /* 0x000000ffff1c7224 */ /* 0x000fe200078e0a1a */
[----:B------:R-:W-:Y:S01]  /*0ff0*/  LOP3.LUT R39, R27, 0xffff, RZ, 0xc0, !PT ;  /* 0x0000ffff1b277812 */ /* 0x000fe200078ec0ff */
[----:B------:R-:W-:Y:S01]  /*1000*/  IMAD R26, R30, 0x3f, RZ ;  /* 0x0000003f1e1a7824 */ /* 0x000fe200078e02ff */
[----:B------:R-:W-:Y:S01]  /*1010*/  LOP3.LUT R31, R31, 0xffff, RZ, 0xc0, !PT ;  /* 0x0000ffff1f1f7812 */ /* 0x000fe200078ec0ff */
[----:B------:R-:W-:Y:S01]  /*1020*/  IMAD R27, R35, 0x7, RZ ;  /* 0x00000007231b7824 */ /* 0x000fe200078e02ff */
[----:B------:R-:W-:-:S02]  /*1030*/  PRMT R35, R28, 0x7710, RZ ;  /* 0x000077101c237816 */ /* 0x000fc400000000ff */
[----:B------:R-:W-:Y:S02]  /*1040*/  IADD3 R28, PT, PT, RZ, -R26, RZ ;  /* 0x8000001aff1c7210 */ /* 0x000fe40007ffe0ff */
[----:B------:R-:W-:Y:S02]  /*1050*/  IADD3 R30, PT, PT, RZ, -R27, RZ ;  /* 0x8000001bff1e7210 */ /* 0x000fe40007ffe0ff */
[----:B------:R-:W-:Y:S02]  /*1060*/  LOP3.LUT R26, R29, 0xffff, RZ, 0xc0, !PT ;  /* 0x0000ffff1d1a7812 */ /* 0x000fe400078ec0ff */
[----:B------:R-:W-:Y:S02]  /*1070*/  PRMT R27, R28, 0x7710, RZ ;  /* 0x000077101c1b7816 */ /* 0x000fe400000000ff */
[----:B------:R-:W-:Y:S02]  /*1080*/  SHF.R.U32.HI R26, RZ, 0x5, R26 ;  /* 0x00000005ff1a7819 */ /* 0x000fe4000001161a */
[----:B------:R-:W-:-:S02]  /*1090*/  IADD3 R50, PT, PT, R8, R27, RZ ;  /* 0x0000001b08327210 */ /* 0x000fc40007ffe0ff */
[----:B------:R-:W-:Y:S02]  /*10a0*/  LEA.HI R34, R37, R34, RZ, 0x1f ;  /* 0x0000002225227211 */ /* 0x000fe400078ff8ff */
[----:B------:R-:W-:Y:S02]  /*10b0*/  SHF.R.U32.HI R27, RZ, 0x5, R31 ;  /* 0x00000005ff1b7819 */ /* 0x000fe4000001161f */
[----:B------:R-:W-:Y:S02]  /*10c0*/  LOP3.LUT R33, R33, 0xffff, RZ, 0xc0, !PT ;  /* 0x0000ffff21217812 */ /* 0x000fe400078ec0ff */
[----:B------:R-:W-:Y:S02]  /*10d0*/  PRMT R29, R30, 0x7710, RZ ;  /* 0x000077101e1d7816 */ /* 0x000fe400000000ff */
[----:B------:R-:W-:Y:S02]  /*10e0*/  PRMT R26, R26, 0x9910, RZ ;  /* 0x000099101a1a7816 */ /* 0x000fe400000000ff */
[----:B------:R-:W-:-:S02]  /*10f0*/  LOP3.LUT R28, R34, 0xffff, RZ, 0xc0, !PT ;  /* 0x0000ffff221c7812 */ /* 0x000fc400078ec0ff */
[----:B------:R-:W-:Y:S01]  /*1100*/  PRMT R30, R27, 0x9910, RZ ;  /* 0x000099101b1e7816 */ /* 0x000fe200000000ff */
[----:B------:R-:W-:Y:S01]  /*1110*/  IMAD R26, R26, 0x3f, RZ ;  /* 0x0000003f1a1a7824 */ /* 0x000fe200078e02ff */
[----:B------:R-:W-:Y:S02]  /*1120*/  LEA.HI R32, R39, R32, RZ, 0x1f ;  /* 0x0000002027207211 */ /* 0x000fe400078ff8ff */
[----:B------:R-:W-:Y:S02]  /*1130*/  SHF.R.U32.HI R27, RZ, 0x2, R33 ;  /* 0x00000002ff1b7819 */ /* 0x000fe40000011621 */
[----:B------:R-:W-:Y:S02]  /*1140*/  IADD3 R8, PT, PT, R8, R29, RZ ;  /* 0x0000001d08087210 */ /* 0x000fe40007ffe0ff */
[----:B------:R-:W-:Y:S02]  /*1150*/  SHF.R.U32.HI R28, RZ, 0x2, R28 ;  /* 0x00000002ff1c7819 */ /* 0x000fe4000001161c */
[----:B------:R-:W-:-:S02]  /*1160*/  LOP3.LUT R29, R32, 0xffff, RZ, 0xc0, !PT ;  /* 0x0000ffff201d7812 */ /* 0x000fc400078ec0ff */
[----:B------:R-:W-:Y:S01]  /*1170*/  PRMT R31, R27, 0x9910, RZ ;  /* 0x000099101b1f7816 */ /* 0x000fe200000000ff */
[----:B------:R-:W-:Y:S01]  /*1180*/  IMAD R27, R30, 0x3f, RZ ;  /* 0x0000003f1e1b7824 */ /* 0x000fe200078e02ff */
[----:B------:R-:W-:Y:S02]  /*1190*/  PRMT R32, R28, 0x9910, RZ ;  /* 0x000099101c207816 */ /* 0x000fe400000000ff */
[----:B------:R-:W-:Y:S02]  /*11a0*/  SHF.R.U32.HI R29, RZ, 0x2, R29 ;  /* 0x00000002ff1d7819 */ /* 0x000fe4000001161d */
[----:B------:R-:W-:Y:S02]  /*11b0*/  IADD3 R28, PT, PT, RZ, -R26, RZ ;  /* 0x8000001aff1c7210 */ /* 0x000fe40007ffe0ff */
[----:B------:R-:W-:Y:S02]  /*11c0*/  MOV R26, R31 ;  /* 0x0000001f001a7202 */ /* 0x000fe40000000f00 */
[----:B------:R-:W-:-:S02]  /*11d0*/  IADD3 R30, PT, PT, RZ, -R27, RZ ;  /* 0x8000001bff1e7210 */ /* 0x000fc40007ffe0ff */
[----:B------:R-:W-:Y:S01]  /*11e0*/  PRMT R31, R29, 0x9910, RZ ;  /* 0x000099101d1f7816 */ /* 0x000fe200000000ff */
[----:B------:R-:W-:Y:S01]  /*11f0*/  IMAD.MOV.U32 R29, RZ, RZ, R32 ;  /* 0x000000ffff1d7224 */ /* 0x000fe200078e0020 */
[----:B------:R-:W-:Y:S01]  /*1200*/  PRMT R27, R28, 0x7710, RZ ;  /* 0x000077101c1b7816 */ /* 0x000fe200000000ff */
[----:B------:R-:W-:Y:S01]  /*1210*/  IMAD R26, R26, 0x7, RZ ;  /* 0x000000071a1a7824 */ /* 0x000fe200078e02ff */
[----:B------:R-:W-:Y:S02]  /*1220*/  PRMT R28, R30, 0x7710, RZ ;  /* 0x000077101e1c7816 */ /* 0x000fe400000000ff */
[----:B------:R-:W-:Y:S01]  /*1230*/  IADD3 R48, PT, PT, R48, R27, RZ ;  /* 0x0000001b30307210 */ /* 0x000fe20007ffe0ff */
[----:B------:R-:W-:Y:S01]  /*1240*/  IMAD R27, R29, 0x7, RZ ;  /* 0x000000071d1b7824 */ /* 0x000fe200078e02ff */
[----:B------:R-:W-:Y:S02]  /*1250*/  MOV R30, R31 ;  /* 0x0000001f001e7202 */ /* 0x000fe40000000f00 */
[----:B------:R-:W-:-:S02]  /*1260*/  IADD3 R47, PT, PT, R47, R28, RZ ;  /* 0x0000001c2f2f7210 */ /* 0x000fc40007ffe0ff */
[----:B------:R-:W-:Y:S01]  /*1270*/  IADD3 R28, PT, PT, RZ, -R26, RZ ;  /* 0x8000001aff1c7210 */ /* 0x000fe20007ffe0ff */
[----:B------:R-:W-:Y:S01]  /*1280*/  IMAD R29, R30, 0x7, RZ ;  /* 0x000000071e1d7824 */ /* 0x000fe200078e02ff */
[----:B------:R-:W-:Y:S01]  /*1290*/  IADD3 R27, PT, PT, RZ, -R27, RZ ;  /* 0x8000001bff1b7210 */ /* 0x000fe20007ffe0ff */
[----:B------:R-:W-:Y:S01]  /*12a0*/  IMAD.HI.U32 R26, R23, 0x24924925, RZ ;  /* 0x24924925171a7827 */ /* 0x000fe200078e00ff */
[----:B------:R-:W-:Y:S02]  /*12b0*/  PRMT R30, R28, 0x7710, RZ ;  /* 0x000077101c1e7816 */ /* 0x000fe400000000ff */
[----:B------:R-:W-:Y:S01]  /*12c0*/  PRMT R32, R27, 0x7710, RZ ;  /* 0x000077101b207816 */ /* 0x000fe200000000ff */
[----:B------:R-:W-:Y:S01]  /*12d0*/  IMAD.HI.U32 R28, R25, 0x24924925, RZ ;  /* 0x24924925191c7827 */ /* 0x000fe200078e00ff */
[----:B------:R-:W-:Y:S02]  /*12e0*/  IADD3 R27, PT, PT, R23, R30, RZ ;  /* 0x0000001e171b7210 */ /* 0x000fe40007ffe0ff */
[----:B------:R-:W-:Y:S01]  /*12f0*/  IADD3 R29, PT, PT, RZ, -R29, RZ ;  /* 0x8000001dff1d7210 */ /* 0x000fe20007ffe0ff */
[----:B------:R-:W-:Y:S01]  /*1300*/  VIADD R30, R50, 0xfffffff9 ;  /* 0xfffffff9321e7836 */ /* 0x000fe20000000000 */
[----:B------:R-:W-:Y:S01]  /*1310*/  LOP3.LUT R31, R8, 0xffff, RZ, 0xc0, !PT ;  /* 0x0000ffff081f7812 */ /* 0x000fe200078ec0ff */
[----:B------:R-:W-:Y:S01]  /*1320*/  IMAD R26, R26, -0x7, R23 ;  /* 0xfffffff91a1a7824 */ /* 0x000fe200078e0217 */
[----:B------:R-:W-:Y:S01]  /*1330*/  PRMT R29, R29, 0x7710, RZ ;  /* 0x000077101d1d7816 */ /* 0x000fe200000000ff */
[----:B------:R-:W-:Y:S01]  /*1340*/  IMAD R23, R28, -0x7, R25 ;  /* 0xfffffff91c177824 */ /* 0x000fe200078e0219 */
[----:B------:R-:W-:Y:S01]  /*1350*/  IADD3 R28, PT, PT, R25, R32, RZ ;  /* 0x00000020191c7210 */ /* 0x000fe20007ffe0ff */
[----:B------:R-:W-:Y:S01]  /*1360*/  IMAD.HI.U32 R25, R24, 0x24924925, RZ ;  /* 0x2492492518197827 */ /* 0x000fe200078e00ff */
[----:B------:R-:W-:-:S02]  /*1370*/  LOP3.LUT R30, R30, 0xffff, RZ, 0xc0, !PT ;  /* 0x0000ffff1e1e7812 */ /* 0x000fc400078ec0ff */
[----:B------:R-:W-:Y:S01]  /*1380*/  ISETP.GE.U32.AND P3, PT, R31, 0x6, PT ;  /* 0x000000061f00780c */ /* 0x000fe20003f66070 */
[----:B------:R-:W-:Y:S01]  /*1390*/  IMAD R25, R25, -0x7, R24 ;  /* 0xfffffff919197824 */ /* 0x000fe200078e0218 */
[----:B------:R-:W-:Y:S02]  /*13a0*/  IADD3 R22, PT, PT, R22, R35, RZ ;  /* 0x0000002316167210 */ /* 0x000fe40007ffe0ff */
[----:B------:R-:W-:Y:S02]  /*13b0*/  IADD3 R29, PT, PT, R24, R29, RZ ;  /* 0x0000001d181d7210 */ /* 0x000fe40007ffe0ff */
[----:B------:R-:W-:Y:S02]  /*13c0*/  ISETP.LT.U32.AND P3, PT, R30, 0x31, !P3 ;  /* 0x000000311e00780c */ /* 0x000fe40005f61070 */
[----:B------:R-:W-:Y:S02]  /*13d0*/  IADD3 R24, PT, PT, R48, -0x7, RZ ;  /* 0xfffffff930187810 */ /* 0x000fe40007ffe0ff */
[----:B------:R-:W-:-:S02]  /*13e0*/  LOP3.LUT R31, R22, 0xffff, RZ, 0xc0, !PT ;  /* 0x0000ffff161f7812 */ /* 0x000fc400078ec0ff */
[----:B------:R-:W-:Y:S02]  /*13f0*/  P2R R68, PR, RZ, 0x8 ;  /* 0x00000008ff447803 */ /* 0x000fe40000000000 */
[----:B------:R-:W-:Y:S02]  /*1400*/  LOP3.LUT R24, R24, 0xffff, RZ, 0xc0, !PT ;  /* 0x0000ffff18187812 */ /* 0x000fe400078ec0ff */
[----:B------:R-:W-:Y:S02]  /*1410*/  ISETP.GE.U32.AND P3, PT, R31, 0x6, PT ;  /* 0x000000061f00780c */ /* 0x000fe40003f66070 */
[----:B------:R-:W-:Y:S02]  /*1420*/  LOP3.LUT R32, R27, 0xffff, RZ, 0xc0, !PT ;  /* 0x0000ffff1b207812 */ /* 0x000fe400078ec0ff */
[----:B------:R-:W-:Y:S02]  /*1430*/  IADD3 R30, PT, PT, R47, -0x7, RZ ;  /* 0xfffffff92f1e7810 */ /* 0x000fe40007ffe0ff */
[----:B------:R-:W-:-:S02]  /*1440*/  ISETP.LT.U32.AND P4, PT, R24, 0x31, !P3 ;  /* 0x000000311800780c */ /* 0x000fc40005f81070 */
[----:B------:R-:W-:Y:S02]  /*1450*/  LOP3.LUT R30, R30, 0xffff, RZ, 0xc0, !PT ;  /* 0x0000ffff1e1e7812 */ /* 0x000fe400078ec0ff */
[----:B------:R-:W-:Y:S02]  /*1460*/  ISETP.GE.U32.AND P3, PT, R32, 0x6, PT ;  /* 0x000000062000780c */ /* 0x000fe40003f66070 */
[----:B------:R-:W-:Y:S02]  /*1470*/  LOP3.LUT R24, R6, 0xffff, RZ, 0xc0, !PT ;  /* 0x0000ffff06187812 */ /* 0x000fe400078ec0ff */
[----:B------:R-:W-:Y:S02]  /*1480*/  ISETP.LT.U32.AND P3, PT, R30, 0x31, !P3 ;  /* 0x000000311e00780c */ /* 0x000fe40005f61070 */
[----:B------:R-:W-:Y:S02]  /*1490*/  LOP3.LUT R30, R28, 0xffff, RZ, 0xc0, !PT ;  /* 0x0000ffff1c1e7812 */ /* 0x000fe400078ec0ff */
[----:B------:R-:W-:-:S02]  /*14a0*/  P2R R66, PR, RZ, 0x8 ;  /* 0x00000008ff427803 */ /* 0x000fc40000000000 */
[----:B------:R-:W-:Y:S02]  /*14b0*/  ISETP.GE.U32.AND P3, PT, R30, 0x6, PT ;  /* 0x000000061e00780c */ /* 0x000fe40003f66070 */
[----:B------:R-:W-:Y:S02]  /*14c0*/  LOP3.LUT R31, R29, 0xffff, RZ, 0xc0, !PT ;  /* 0x0000ffff1d1f7812 */ /* 0x000fe400078ec0ff */
[----:B------:R-:W-:Y:S02]  /*14d0*/  ISETP.LT.U32.AND P3, PT, R24, 0x31, !P3 ;  /* 0x000000311800780c */ /* 0x000fe40005f61070 */
[----:B------:R-:W-:Y:S02]  /*14e0*/  LOP3.LUT R30, R7, 0xffff, RZ, 0xc0, !PT ;  /* 0x0000ffff071e7812 */ /* 0x000fe400078ec0ff */
[----:B------:R-:W-:Y:S02]  /*14f0*/  P2R R65, PR, RZ, 0x8 ;  /* 0x00000008ff417803 */ /* 0x000fe40000000000 */
[----:B------:R-:W-:-:S02]  /*1500*/  ISETP.GE.U32.AND P3, PT, R31, 0x6, PT ;  /* 0x000000061f00780c */ /* 0x000fc40003f66070 */
[----:B------:R-:W-:Y:S02]  /*1510*/  LOP3.LUT R24, R50, 0xffff, RZ, 0xc0, !PT ;  /* 0x0000ffff32187812 */ /* 0x000fe400078ec0ff */
[----:B------:R-:W-:Y:S02]  /*1520*/  ISETP.LT.U32.AND P3, PT, R30, 0x31, !P3 ;  /* 0x000000311e00780c */ /* 0x000fe40005f61070 */
[----:B------:R-:W-:Y:S02]  /*1530*/  IADD3 R24, PT, PT, R24, -0x38, RZ ;  /* 0xffffffc818187810 */ /* 0x000fe40007ffe0ff */
[----:B------:R-:W-:Y:S02]  /*1540*/  P2R R64, PR, RZ, 0x8 ;  /* 0x00000008ff407803 */ /* 0x000fe40000000000 */
[----:B------:R-:W-:Y:S02]  /*1550*/  PRMT R8, R8, 0x9910, RZ ;  /* 0x0000991008087816 */ /* 0x000fe400000000ff */
[----:B------:R-:W-:-:S02]  /*1560*/  PRMT R30, R22, 0x9910, RZ ;  /* 0x00009910161e7816 */ /* 0x000fc400000000ff */
[----:B------:R-:W-:Y:S02]  /*1570*/  ISETP.GE.U32.AND P3, PT, R24, -0x31, PT ;  /* 0xffffffcf1800780c */ /* 0x000fe40003f66070 */
[----:B------:R-:W-:Y:S02]  /*1580*/  LOP3.LUT R22, R48, 0xffff, RZ, 0xc0, !PT ;  /* 0x0000ffff30167812 */ /* 0x000fe400078ec0ff */
[----:B------:R-:W-:Y:S02]  /*1590*/  ISETP.EQ.OR P3, PT, R8, RZ, !P3 ;  /* 0x000000ff0800720c */ /* 0x000fe40005f62670 */
[----:B------:R-:W-:Y:S02]  /*15a0*/  IADD3 R31, PT, PT, R22, -0x38, RZ ;  /* 0xffffffc8161f7810 */ /* 0x000fe40007ffe0ff */
[----:B------:R-:W-:Y:S02]  /*15b0*/  LOP3.LUT R24, R47, 0xffff, RZ, 0xc0, !PT ;  /* 0x0000ffff2f187812 */ /* 0x000fe400078ec0ff */
[----:B------:R-:W-:-:S02]  /*15c0*/  P2R R76, PR, RZ, 0x8 ;  /* 0x00000008ff4c7803 */ /* 0x000fc40000000000 */
[----:B------:R-:W-:Y:S01]  /*15d0*/  MOV R8, R30 ;  /* 0x0000001e00087202 */ /* 0x000fe20000000f00 */
[----:B------:R-:W-:Y:S01]  /*15e0*/  VIADD R30, R24, 0xffffffc8 ;  /* 0xffffffc8181e7836 */ /* 0x000fe20000000000 */
[----:B------:R-:W-:Y:S01]  /*15f0*/  ISETP.GE.U32.AND P3, PT, R31, -0x31, PT ;  /* 0xffffffcf1f00780c */ /* 0x000fe20003f66070 */
[----:B------:R-:W-:Y:S01]  /*1600*/  IMAD R31, R11, 0x31, R10 ;  /* 0x000000310b1f7824 */ /* 0x000fe200078e020a */
[----:B------:R-:W-:Y:S02]  /*1610*/  PRMT R27, R27, 0x9910, RZ ;  /* 0x000099101b1b7816 */ /* 0x000fe400000000ff */
[----:B------:R-:W-:Y:S02]  /*1620*/  ISETP.EQ.OR P3, PT, R8, RZ, !P3 ;  /* 0x000000ff0800720c */ /* 0x000fe40005f62670 */
[----:B------:R-:W-:Y:S02]  /*1630*/  MOV R8, R27 ;  /* 0x0000001b00087202 */ /* 0x000fe40000000f00 */
[----:B------:R-:W-:-:S02]  /*1640*/  P2R R75, PR, RZ, 0x8 ;  /* 0x00000008ff4b7803 */ /* 0x000fc40000000000 */
[----:B------:R-:W-:Y:S02]  /*1650*/  ISETP.GE.U32.AND P3, PT, R30, -0x31, PT ;  /* 0xffffffcf1e00780c */ /* 0x000fe40003f66070 */
[----:B------:R-:W-:Y:S02]  /*1660*/  PRMT R28, R28, 0x9910, RZ ;  /* 0x000099101c1c7816 */ /* 0x000fe400000000ff */
[----:B------:R-:W-:Y:S02]  /*1670*/  ISETP.EQ.OR P3, PT, R8, RZ, !P3 ;  /* 0x000000ff0800720c */ /* 0x000fe40005f62670 */
[C---:B------:R-:W-:Y:S01]  /*1680*/  IADD3 R27, PT, PT, R14.reuse, -0x38, RZ ;  /* 0xffffffc80e1b7810 */ /* 0x040fe20007ffe0ff */
[----:B------:R-:W-:Y:S01]  /*1690*/  IMAD.IADD R14, R14, 0x1, R31 ;  /* 0x000000010e0e7824 */ /* 0x000fe200078e021f */
[----:B------:R-:W-:Y:S02]  /*16a0*/  P2R R74, PR, RZ, 0x8 ;  /* 0x00000008ff4a7803 */ /* 0x000fe40000000000 */
[----:B------:R-:W-:-:S02]  /*16b0*/  MOV R8, R28 ;  /* 0x0000001c00087202 */ /* 0x000fc40000000f00 */
[----:B------:R-:W-:Y:S01]  /*16c0*/  ISETP.GE.U32.AND P3, PT, R27, -0x31, PT ;  /* 0xffffffcf1b00780c */ /* 0x000fe20003f66070 */
[--C-:B------:R-:W-:Y:S01]  /*16d0*/  IMAD R27, R51, 0x31, R10.reuse ;  /* 0x00000031331b7824 */ /* 0x100fe200078e020a */
[----:B------:R-:W-:Y:S02]  /*16e0*/  PRMT R29, R29, 0x9910, RZ ;  /* 0x000099101d1d7816 */ /* 0x000fe400000000ff */
[----:B------:R-:W-:Y:S02]  /*16f0*/  ISETP.EQ.OR P3, PT, R8, RZ, !P3 ;  /* 0x000000ff0800720c */ /* 0x000fe40005f62670 */
[----:B------:R-:W-:Y:S02]  /*1700*/  IADD3 R28, PT, PT, R15, -0x38, RZ ;  /* 0xffffffc80f1c7810 */ /* 0x000fe40007ffe0ff */
[----:B------:R-:W-:Y:S02]  /*1710*/  P2R R73, PR, RZ, 0x8 ;  /* 0x00000008ff497803 */ /* 0x000fe40000000000 */
[----:B------:R-:W-:Y:S01]  /*1720*/  MOV R8, R29 ;  /* 0x0000001d00087202 */ /* 0x000fe20000000f00 */
[--C-:B------:R-:W-:Y:S01]  /*1730*/  IMAD R29, R49, 0x31, R10.reuse ;  /* 0x00000031311d7824 */ /* 0x100fe200078e020a */
[----:B------:R-:W-:Y:S01]  /*1740*/  ISETP.GE.U32.AND P3, PT, R28, -0x31, PT ;  /* 0xffffffcf1c00780c */ /* 0x000fe20003f66070 */
[----:B------:R-:W-:Y:S01]  /*1750*/  IMAD R28, R9, 0x31, R10 ;  /* 0x00000031091c7824 */ /* 0x000fe200078e020a */
[----:B------:R-:W-:-:S02]  /*1760*/  IADD3 R30, PT, PT, R18, -0x38, RZ ;  /* 0xffffffc8121e7810 */ /* 0x000fc40007ffe0ff */
[----:B------:R-:W-:Y:S02]  /*1770*/  ISETP.EQ.OR P3, PT, R8, RZ, !P3 ;  /* 0x000000ff0800720c */ /* 0x000fe40005f62670 */
[----:B------:R-:W-:Y:S01]  /*1780*/  P2R R67, PR, RZ, 0x10 ;  /* 0x00000010ff437803 */ /* 0x000fe20000000000 */
[----:B------:R-:W0:Y:S01]  /*1790*/  S2R R8, SR_CTAID.Z ;  /* 0x0000000000087919 */ /* 0x000e220000002700 */
[----:B------:R-:W-:Y:S02]  /*17a0*/  P2R R72, PR, RZ, 0x8 ;  /* 0x00000008ff487803 */ /* 0x000fe40000000000 */
[----:B------:R-:W-:Y:S02]  /*17b0*/  ISETP.GE.U32.AND P3, PT, R30, -0x31, PT ;  /* 0xffffffcf1e00780c */ /* 0x000fe40003f66070 */
[----:B------:R-:W-:Y:S02]  /*17c0*/  IADD3 R18, PT, PT, R18, -0x7, RZ ;  /* 0xfffffff912127810 */ /* 0x000fe40007ffe0ff */
[----:B------:R-:W-:-:S02]  /*17d0*/  ISETP.EQ.OR P4, PT, R26, RZ, !P3 ;  /* 0x000000ff1a00720c */ /* 0x000fc40005f82670 */
[----:B------:R-:W-:Y:S02]  /*17e0*/  ISETP.GE.U32.AND P3, PT, R26, 0x6, PT ;  /* 0x000000061a00780c */ /* 0x000fe40003f66070 */
[C---:B------:R-:W-:Y:S01]  /*17f0*/  IADD3 R32, PT, PT, R17.reuse, -0x38, RZ ;  /* 0xffffffc811207810 */ /* 0x040fe20007ffe0ff */
[----:B------:R-:W-:Y:S01]  /*1800*/  VIADD R17, R17, 0xfffffff9 ;  /* 0xfffffff911117836 */ /* 0x000fe20000000000 */
[----:B------:R-:W-:Y:S02]  /*1810*/  ISETP.LT.U32.AND P5, PT, R18, 0x31, !P3 ;  /* 0x000000311200780c */ /* 0x000fe40005fa1070 */
[----:B------:R-:W-:Y:S02]  /*1820*/  ISETP.GE.U32.AND P3, PT, R32, -0x31, PT ;  /* 0xffffffcf2000780c */ /* 0x000fe40003f66070 */
[----:B------:R-:W-:Y:S02]  /*1830*/  P2R R81, PR, RZ, 0x10 ;  /* 0x00000010ff517803 */ /* 0x000fe40000000000 */
[----:B------:R-:W-:-:S02]  /*1840*/  ISETP.EQ.OR P4, PT, R23, RZ, !P3 ;  /* 0x000000ff1700720c */ /* 0x000fc40005f82670 */
[----:B------:R-:W-:Y:S02]  /*1850*/  ISETP.GE.U32.AND P3, PT, R23, 0x6, PT ;  /* 0x000000061700780c */ /* 0x000fe40003f66070 */
[----:B------:R-:W-:Y:S02]  /*1860*/  IADD3 R33, PT, PT, R16, -0x38, RZ ;  /* 0xffffffc810217810 */ /* 0x000fe40007ffe0ff */
[----:B------:R-:W-:Y:S02]  /*1870*/  P2R R70, PR, RZ, 0x20 ;  /* 0x00000020ff467803 */ /* 0x000fe40000000000 */
[----:B------:R-:W-:Y:S02]  /*1880*/  ISETP.LT.U32.AND P5, PT, R17, 0x31, !P3 ;  /* 0x000000311100780c */ /* 0x000fe40005fa1070 */
[----:B------:R-:W-:Y:S02]  /*1890*/  ISETP.GE.U32.AND P3, PT, R33, -0x31, PT ;  /* 0xffffffcf2100780c */ /* 0x000fe40003f66070 */
[----:B------:R-:W-:-:S02]  /*18a0*/  P2R R80, PR, RZ, 0x10 ;  /* 0x00000010ff507803 */ /* 0x000fc40000000000 */
[----:B------:R-:W-:Y:S02]  /*18b0*/  IADD3 R9, PT, PT, R16, -0x7, RZ ;  /* 0xfffffff910097810 */ /* 0x000fe40007ffe0ff */
[----:B------:R-:W-:Y:S02]  /*18c0*/  ISETP.EQ.OR P4, PT, R25, RZ, !P3 ;  /* 0x000000ff1900720c */ /* 0x000fe40005f82670 */
[----:B------:R-:W-:Y:S02]  /*18d0*/  IADD3 R16, PT, PT, R20, -0x38, RZ ;  /* 0xffffffc814107810 */ /* 0x000fe40007ffe0ff */
[----:B------:R-:W-:Y:S02]  /*18e0*/  P2R R79, PR, RZ, 0x10 ;  /* 0x00000010ff4f7803 */ /* 0x000fe40000000000 */
[----:B------:R-:W-:Y:S02]  /*18f0*/  ISETP.GE.U32.AND P4, PT, R16, -0x31, PT ;  /* 0xffffffcf1000780c */ /* 0x000fe40003f86070 */
[----:B------:R-:W-:-:S02]  /*1900*/  P2R R69, PR, RZ, 0x20 ;  /* 0x00000020ff457803 */ /* 0x000fc40000000000 */
[----:B------:R-:W-:Y:S02]  /*1910*/  IADD3 R10, PT, PT, R20, -0x7, RZ ;  /* 0xfffffff9140a7810 */ /* 0x000fe40007ffe0ff */
[----:B------:R-:W-:Y:S02]  /*1920*/  ISETP.EQ.OR P5, PT, R12, RZ, !P4 ;  /* 0x000000ff0c00720c */ /* 0x000fe400067a2670 */
[C---:B------:R-:W-:Y:S02]  /*1930*/  IADD3 R20, PT, PT, R21.reuse, -0x38, RZ ;  /* 0xffffffc815147810 */ /* 0x040fe40007ffe0ff */
[----:B------:R-:W-:Y:S02]  /*1940*/  P2R R78, PR, RZ, 0x20 ;  /* 0x00000020ff4e7803 */ /* 0x000fe40000000000 */
[----:B------:R-:W-:Y:S02]  /*1950*/  ISETP.GE.U32.AND P5, PT, R20, -0x31, PT ;  /* 0xffffffcf1400780c */ /* 0x000fe40003fa6070 */
[----:B------:R-:W-:-:S02]  /*1960*/  IADD3 R11, PT, PT, R21, -0x7, RZ ;  /* 0xfffffff9150b7810 */ /* 0x000fc40007ffe0ff */
[----:B------:R-:W-:Y:S02]  /*1970*/  ISETP.EQ.OR P6, PT, R13, RZ, !P5 ;  /* 0x000000ff0d00720c */ /* 0x000fe40006fc2670 */
[----:B------:R-:W-:Y:S02]  /*1980*/  ISETP.GE.U32.AND P3, PT, R25, 0x6, PT ;  /* 0x000000061900780c */ /* 0x000fe40003f66070 */
[----:B------:R-:W-:Y:S02]  /*1990*/  ISETP.GE.U32.AND P4, PT, R12, 0x6, PT ;  /* 0x000000060c00780c */ /* 0x000fe40003f86070 */
[----:B------:R-:W-:Y:S02]  /*19a0*/  ISETP.GE.U32.AND P5, PT, R13, 0x6, PT ;  /* 0x000000060d00780c */ /* 0x000fe40003fa6070 */
[----:B------:R-:W-:Y:S02]  /*19b0*/  ISETP.LT.U32.AND P3, PT, R9, 0x31, !P3 ;  /* 0x000000310900780c */ /* 0x000fe40005f61070 */
[----:B------:R-:W-:-:S02]  /*19c0*/  ISETP.LT.U32.AND P4, PT, R10, 0x31, !P4 ;  /* 0x000000310a00780c */ /* 0x000fc40006781070 */
[----:B------:R-:W-:Y:S02]  /*19d0*/  ISETP.LT.U32.AND P5, PT, R11, 0x31, !P5 ;  /* 0x000000310b00780c */ /* 0x000fe40006fa1070 */
[----:B------:R-:W-:Y:S02]  /*19e0*/  P2R R77, PR, RZ, 0x40 ;  /* 0x00000040ff4d7803 */ /* 0x000fe40000000000 */
[----:B------:R-:W-:Y:S02]  /*19f0*/  IADD3 R12, PT, PT, R22, R27, RZ ;  /* 0x0000001b160c7210 */ /* 0x000fe40007ffe0ff */
[----:B------:R-:W-:Y:S02]  /*1a00*/  IADD3 R13, PT, PT, R24, R29, RZ ;  /* 0x0000001d180d7210 */ /* 0x000fe40007ffe0ff */
[----:B------:R-:W-:Y:S02]  /*1a10*/  IADD3 R15, PT, PT, R15, R28, RZ ;  /* 0x0000001c0f0f7210 */ /* 0x000fe40007ffe0ff */
[----:B01-3--:R-:W-:-:S07]  /*1a20*/  MOV R16, RZ ;  /* 0x000000ff00107202 */ /* 0x00bfce0000000f00 */
.L_x_82:
[----:B------:R-:W0:Y:S01]  /*1a30*/  S2R R34, SR_TID.X ;  /* 0x0000000000227919 */ /* 0x000e220000002100 */
[----:B------:R-:W-:Y:S01]  /*1a40*/  P2R R42, PR, RZ, 0x10 ;  /* 0x00000010ff2a7803 */ /* 0x000fe20000000000 */
[----:B------:R-:W1:Y:S01]  /*1a50*/  @!P0 LDC.64 R30, c[0x0][0x380] ;  /* 0x0000e000ff1e8b82 */ /* 0x000e620000000a00 */
[----:B------:R-:W-:Y:S01]  /*1a60*/  ISETP.NE.AND P4, PT, R81, RZ, PT ;  /* 0x000000ff5100720c */ /* 0x000fe20003f85270 */
[----:B------:R-:W2:Y:S01]  /*1a70*/  S2R R32, SR_TID.Y ;  /* 0x0000000000207919 */ /* 0x000ea20000002200 */
[----:B------:R-:W-:Y:S02]  /*1a80*/  ISETP.NE.AND P6, PT, R80, RZ, PT ;  /* 0x000000ff5000720c */ /* 0x000fe40003fc5270 */
[----:B------:R-:W-:Y:S01]  /*1a90*/  P2R R39, PR, RZ, 0x8 ;  /* 0x00000008ff277803 */ /* 0x000fe20000000000 */
[----:B------:R-:W3:Y:S01]  /*1aa0*/  S2R R33, SR_TID.Z ;  /* 0x0000000000217919 */ /* 0x000ee20000002300 */
[----:B------:R-:W-:Y:S02]  /*1ab0*/  ISETP.NE.AND P3, PT, R79, RZ, PT ;  /* 0x000000ff4f00720c */ /* 0x000fe40003f65270 */
[----:B------:R-:W-:-:S02]  /*1ac0*/  P2R R40, PR, RZ, 0x4 ;  /* 0x00000004ff287803 */ /* 0x000fc40000000000 */
[----:B------:R-:W-:Y:S02]  /*1ad0*/  P2R R41, PR, RZ, 0x2 ;  /* 0x00000002ff297803 */ /* 0x000fe40000000000 */
[----:B------:R-:W-:Y:S01]  /*1ae0*/  ISETP.NE.AND P2, PT, R78, RZ, PT ;  /* 0x000000ff4e00720c */ /* 0x000fe20003f45270 */
[----:B------:R-:W4:Y:S01]  /*1af0*/  @!P4 LDC.64 R28, c[0x0][0x380] ;  /* 0x0000e000ff1ccb82 */ /* 0x000f220000000a00 */
[----:B------:R-:W-:Y:S01]  /*1b00*/  ISETP.NE.AND P1, PT, R77, RZ, PT ;  /* 0x000000ff4d00720c */ /* 0x000fe20003f25270 */
[C---:B------:R-:W-:Y:S02]  /*1b10*/  @!P4 IMAD R35, R16.reuse, 0x620, R63 ;  /* 0x000006201023c824 */ /* 0x040fe400078e023f */
[----:B------:R-:W-:-:S04]  /*1b20*/  @!P6 IMAD R37, R16, 0x620, R61 ;  /* 0x000006201025e824 */ /* 0x000fc800078e023d */
[----:B------:R-:W5:Y:S01]  /*1b30*/  @!P6 LDC.64 R26, c[0x0][0x380] ;  /* 0x0000e000ff1aeb82 */ /* 0x000f620000000a00 */
[----:B0-----:R-:W-:-:S07]  /*1b40*/  IMAD R21, R34, 0xb, RZ ;  /* 0x0000000b22157824 */ /* 0x001fce00078e02ff */
[----:B------:R-:W0:Y:S01]  /*1b50*/  @!P3 LDC.64 R24, c[0x0][0x380] ;  /* 0x0000e000ff18bb82 */ /* 0x000e220000000a00 */
[----:B--2---:R-:W-:-:S04]  /*1b60*/  IMAD R36, R32, 0x48, R21 ;  /* 0x0000004820247824 */ /* 0x004fc800078e0215 */
[----:B------:R-:W-:-:S03]  /*1b70*/  IMAD.HI.U32 R83, R36, 0x4104105, RZ ;  /* 0x0410410524537827 */ /* 0x000fc600078e00ff */
[----:B------:R-:W2:Y:S01]  /*1b80*/  @!P2 LDC.64 R22, c[0x0][0x380] ;  /* 0x0000e000ff16ab82 */ /* 0x000ea20000000a00 */
[----:B------:R-:W-:Y:S02]  /*1b90*/  IMAD R36, R83, -0x3f, R36 ;  /* 0xffffffc153247824 */ /* 0x000fe400078e0224 */
[----:B----4-:R-:W-:Y:S01]  /*1ba0*/  @!P4 IMAD.WIDE R28, R35, 0x4, R28 ;  /* 0x00000004231cc825 */ /* 0x010fe200078e021c */
[----:B------:R-:W-:-:S04]  /*1bb0*/  MOV R35, RZ ;  /* 0x000000ff00237202 */ /* 0x000fc80000000f00 */
[----:B------:R-:W4:Y:S01]  /*1bc0*/  @!P1 LDC.64 R20, c[0x0][0x380] ;  /* 0x0000e000ff149b82 */ /* 0x000f220000000a00 */
[----:B---3--:R-:W-:Y:S02]  /*1bd0*/  @!P0 IMAD R38, R33, 0x188, R36 ;  /* 0x0000018821268824 */ /* 0x008fe400078e0224 */
[----:B-----5:R-:W-:Y:S01]  /*1be0*/  @!P6 IMAD.WIDE R26, R37, 0x4, R26 ;  /* 0x00000004251ae825 */ /* 0x020fe200078e021a */
[----:B------:R-:W-:-:S03]  /*1bf0*/  MOV R37, RZ ;  /* 0x000000ff00257202 */ /* 0x000fc60000000f00 */
[----:B------:R-:W-:Y:S01]  /*1c00*/  @!P0 IMAD R83, R83, 0x31, R38 ;  /* 0x0000003153538824 */ /* 0x000fe200078e0226 */
[----:B------:R3:W5:Y:S01]  /*1c10*/  @!P6 LDG.E.CONSTANT R35, desc[UR4][R26.64] ;  /* 0x000000041a23e981 */ /* 0x000762000c1e9900 */
[C---:B------:R-:W-:Y:S02]  /*1c20*/  @!P3 IMAD R85, R16.reuse, 0x620, R59 ;  /* 0x000006201055b824 */ /* 0x040fe400078e023b */
[C---:B------:R-:W-:Y:S01]  /*1c30*/  @!P0 IMAD R83, R16.reuse, 0x620, R83 ;  /* 0x0000062010538824 */ /* 0x040fe200078e0253 */
[----:B------:R1:W5:Y:S01]  /*1c40*/  @!P4 LDG.E.CONSTANT R37, desc[UR4][R28.64] ;  /* 0x000000041c25c981 */ /* 0x000362000c1e9900 */
[C---:B------:R-:W-:Y:S02]  /*1c50*/  @!P2 IMAD R87, R16.reuse, 0x620, R57 ;  /* 0x000006201057a824 */ /* 0x040fe400078e0239 */
[----:B------:R-:W-:Y:S01]  /*1c60*/  @!P1 IMAD R89, R16, 0x620, R55 ;  /* 0x0000062010599824 */ /* 0x000fe200078e0237 */
[----:B------:R-:W-:Y:S01]  /*1c70*/  BAR.SYNC.DEFER_BLOCKING 0x0 ;  /* 0x0000000000007b1d */ /* 0x000fe20000010000 */
[----:B0-----:R-:W-:Y:S01]  /*1c80*/  @!P3 IMAD.WIDE R24, R85, 0x4, R24 ;  /* 0x000000045518b825 */ /* 0x001fe200078e0218 */
[----:B------:R-:W-:-:S03]  /*1c90*/  MOV R85, RZ ;  /* 0x000000ff00557202 */ /* 0x000fc60000000f00 */
[----:B---3--:R-:W-:Y:S01]  /*1ca0*/  IMAD.MOV.U32 R27, RZ, RZ, RZ ;  /* 0x000000ffff1b7224 */ /* 0x008fe200078e00ff */
[----:B-1----:R-:W-:Y:S01]  /*1cb0*/  MOV R29, RZ ;  /* 0x000000ff001d7202 */ /* 0x002fe20000000f00 */
[----:B------:R-:W-:Y:S01]  /*1cc0*/  @!P0 IMAD.WIDE.U32 R30, R83, 0x4, R30 ;  /* 0x00000004531e8825 */ /* 0x000fe200078e001e */
[----:B------:R-:W-:Y:S02]  /*1cd0*/  MOV R83, RZ ;  /* 0x000000ff00537202 */ /* 0x000fe40000000f00 */
[----:B------:R-:W-:Y:S01]  /*1ce0*/  ISETP.NE.AND P6, PT, R62, RZ, PT ;  /* 0x000000ff3e00720c */ /* 0x000fe20003fc5270 */
[----:B--2---:R-:W-:Y:S01]  /*1cf0*/  @!P2 IMAD.WIDE R22, R87, 0x4, R22 ;  /* 0x000000045716a825 */ /* 0x004fe200078e0216 */
[----:B------:R-:W2:Y:S01]  /*1d00*/  @!P0 LDG.E.CONSTANT R27, desc[UR4][R30.64+-0x20] ;  /* 0xffffe0041e1b8981 */ /* 0x000ea2000c1e9900 */
[----:B------:R-:W-:Y:S01]  /*1d10*/  BSSY.RECONVERGENT B0, `(.L_x_22) ;  /* 0x0000020000007945 */ /* 0x000fe20003800200 */
[----:B------:R-:W-:Y:S01]  /*1d20*/  ISETP.NE.AND P4, PT, R42, RZ, PT ;  /* 0x000000ff2a00720c */ /* 0x000fe20003f85270 */
[----:B----4-:R-:W-:Y:S01]  /*1d30*/  @!P1 IMAD.WIDE R20, R89, 0x4, R20 ;  /* 0x0000000459149825 */ /* 0x010fe200078e0214 */
[----:B------:R-:W3:Y:S04]  /*1d40*/  @!P3 LDG.E.CONSTANT R83, desc[UR4][R24.64] ;  /* 0x000000041853b981 */ /* 0x000ee8000c1e9900 */
[----:B------:R-:W4:Y:S04]  /*1d50*/  @!P2 LDG.E.CONSTANT R29, desc[UR4][R22.64] ;  /* 0x00000004161da981 */ /* 0x000f28000c1e9900 */
[----:B------:R-:W4:Y:S01]  /*1d60*/  @!P1 LDG.E.CONSTANT R85, desc[UR4][R20.64] ;  /* 0x0000000414559981 */ /* 0x000f22000c1e9900 */
[----:B------:R-:W-:-:S02]  /*1d70*/  ISETP.NE.AND P3, PT, R39, RZ, PT ;  /* 0x000000ff2700720c */ /* 0x000fc40003f65270 */
[----:B------:R-:W-:Y:S02]  /*1d80*/  ISETP.NE.AND P2, PT, R40, RZ, PT ;  /* 0x000000ff2800720c */ /* 0x000fe40003f45270 */
[----:B------:R-:W-:Y:S01]  /*1d90*/  ISETP.NE.AND P1, PT, R41, RZ, PT ;  /* 0x000000ff2900720c */ /* 0x000fe20003f25270 */
[----:B-----5:R0:W-:Y:S04]  /*1da0*/  STS [R52+0x8], R35 ;  /* 0x0000082334007388 */ /* 0x0201e80000000800 */
[----:B------:R0:W-:Y:S04]  /*1db0*/  STS [R52+0x4], R37 ;  /* 0x0000042534007388 */ /* 0x0001e80000000800 */
[----:B--2---:R0:W-:Y:S04]  /*1dc0*/  STS [R52], R27 ;  /* 0x0000001b34007388 */ /* 0x0041e80000000800 */
[----:B---3--:R0:W-:Y:S04]  /*1dd0*/  STS [R52+0xc], R83 ;  /* 0x00000c5334007388 */ /* 0x0081e80000000800 */
[----:B----4-:R0:W-:Y:S04]  /*1de0*/  STS [R52+0x10], R29 ;  /* 0x0000101d34007388 */ /* 0x0101e80000000800 */
[----:B------:R0:W-:Y:S01]  /*1df0*/  STS [R52+0x14], R85 ;  /* 0x0000145534007388 */ /* 0x0001e20000000800 */
[----:B------:R-:W-:Y:S05]  /*1e00*/  @P6 BRA `(.L_x_23) ;  /* 0x0000000000406947 */ /* 0x000fea0003800000 */
[----:B------:R-:W-:Y:S01]  /*1e10*/  ISETP.NE.AND P6, PT, R76, RZ, PT ;  /* 0x000000ff4c00720c */ /* 0x000fe20003fc5270 */
[----:B------:R-:W-:Y:S01]  /*1e20*/  BSSY.RECONVERGENT B1, `(.L_x_24) ;  /* 0x000000d000017945 */ /* 0x000fe20003800200 */
[----:B------:R-:W-:-:S11]  /*1e30*/  HFMA2 R21, -RZ, RZ, 0, 0 ;  /* 0x00000000ff157431 */ /* 0x000fd600000001ff */
[----:B------:R-:W-:Y:S05]  /*1e40*/  @P6 BRA `(.L_x_25) ;  /* 0x0000000000286947 */ /* 0x000fea0003800000 */
[----:B------:R-:W-:Y:S01]  /*1e50*/  IMAD R20, R16, 0x620, RZ ;  /* 0x0000062010147824 */ /* 0x000fe200078e02ff */
[----:B------:R-:W-:Y:S01]  /*1e60*/  LOP3.LUT R22, R50, 0xffff, RZ, 0xc0, !PT ;  /* 0x0000ffff32167812 */ /* 0x000fe200078ec0ff */
[----:B------:R-:W-:Y:S01]  /*1e70*/  IMAD R21, R53, 0x31, R0 ;  /* 0x0000003135157824 */ /* 0x000fe200078e0200 */
[----:B------:R-:W-:-:S04]  /*1e80*/  P2R R23, PR, RZ, 0x1 ;  /* 0x00000001ff177803 */ /* 0x000fc80000000000 */
[----:B------:R-:W-:-:S04]  /*1e90*/  IADD3 R21, P0, P6, R20, R21, R22 ;  /* 0x0000001514157210 */ /* 0x000fc80007e1e016 */
[----:B------:R-:W-:Y:S02]  /*1ea0*/  IADD3.X R22, PT, PT, RZ, RZ, RZ, P0, P6 ;  /* 0x000000ffff167210 */ /* 0x000fe400007ec4ff */
[----:B------:R-:W-:Y:S02]  /*1eb0*/  LEA R20, P6, R21, UR6, 0x2 ;  /* 0x0000000615147c11 */ /* 0x000fe4000f8c10ff */
[----:B------:R-:W-:Y:S02]  /*1ec0*/  ISETP.NE.AND P0, PT, R23, RZ, PT ;  /* 0x000000ff1700720c */ /* 0x000fe40003f05270 */
[----:B------:R-:W-:-:S06]  /*1ed0*/  LEA.HI.X R21, R21, UR7, R22, 0x2, P6 ;  /* 0x0000000715157c11 */ /* 0x000fcc000b0f1416 */
[----:B------:R1:W5:Y:S05]  /*1ee0*/  LDG.E.CONSTANT R21, desc[UR4][R20.64+-0x20] ;  /* 0xffffe00414157981 */ /* 0x00036a000c1e9900 */
.L_x_25:
[----:B------:R-:W-:Y:S05]  /*1ef0*/  BSYNC.RECONVERGENT B1 ;  /* 0x0000000000017941 */ /* 0x000fea0003800200 */
.L_x_24:
[----:B-----5:R2:W-:Y:S02]  /*1f00*/  STS [R52+0x18], R21 ;  /* 0x0000181534007388 */ /* 0x0205e40000000800 */
.L_x_23:
[----:B------:R-:W-:Y:S05]  /*1f10*/  BSYNC.RECONVERGENT B0 ;  /* 0x0000000000007941 */ /* 0x000fea0003800200 */
.L_x_22:
[----:B------:R-:W-:Y:S01]  /*1f20*/  ISETP.NE.AND P6, PT, R60, RZ, PT ;  /* 0x000000ff3c00720c */ /* 0x000fe20003fc5270 */
[----:B------:R-:W-:-:S12]  /*1f30*/  BSSY.RECONVERGENT B0, `(.L_x_26) ;  /* 0x0000012000007945 */ /* 0x000fd80003800200 */
[----:B------:R-:W-:Y:S05]  /*1f40*/  @P6 BRA `(.L_x_27) ;  /* 0x0000000000406947 */ /* 0x000fea0003800000 */
[----:B------:R-:W-:Y:S01]  /*1f50*/  ISETP.NE.AND P6, PT, R75, RZ, PT ;  /* 0x000000ff4b00720c */ /* 0x000fe20003fc5270 */
[----:B------:R-:W-:Y:S01]  /*1f60*/  BSSY.RECONVERGENT B1, `(.L_x_28) ;  /* 0x000000d000017945 */ /* 0x000fe20003800200 */
[----:B--2---:R-:W-:-:S11]  /*1f70*/  MOV R21, RZ ;  /* 0x000000ff00157202 */ /* 0x004fd60000000f00 */
[----:B------:R-:W-:Y:S05]  /*1f80*/  @P6 BRA `(.L_x_29) ;  /* 0x0000000000286947 */ /* 0x000fea0003800000 */
[----:B------:R-:W-:Y:S01]  /*1f90*/  IMAD R21, R16, 0x620, RZ ;  /* 0x0000062010157824 */ /* 0x000fe200078e02ff */
[----:B------:R-:W-:Y:S01]  /*1fa0*/  LOP3.LUT R22, R48, 0xffff, RZ, 0xc0, !PT ;  /* 0x0000ffff30167812 */ /* 0x000fe200078ec0ff */
[----:B-1----:R-:W-:Y:S01]  /*1fb0*/  IMAD R20, R51, 0x31, R0 ;  /* 0x0000003133147824 */ /* 0x002fe200078e0200 */
[----:B------:R-:W-:-:S04]  /*1fc0*/  P2R R23, PR, RZ, 0x1 ;  /* 0x00000001ff177803 */ /* 0x000fc80000000000 */
[----:B------:R-:W-:-:S04]  /*1fd0*/  IADD3 R21, P0, P6, R21, R20, R22 ;  /* 0x0000001415157210 */ /* 0x000fc80007e1e016 */
[----:B------:R-:W-:Y:S02]  /*1fe0*/  IADD3.X R22, PT, PT, RZ, RZ, RZ, P0, P6 ;  /* 0x000000ffff167210 */ /* 0x000fe400007ec4ff */
[----:B------:R-:W-:Y:S02]  /*1ff0*/  LEA R20, P6, R21, UR6, 0x2 ;  /* 0x0000000615147c11 */ /* 0x000fe4000f8c10ff */
[----:B------:R-:W-:Y:S02]  /*2000*/  ISETP.NE.AND P0, PT, R23, RZ, PT ;  /* 0x000000ff1700720c */ /* 0x000fe40003f05270 */
[----:B------:R-:W-:-:S06]  /*2010*/  LEA.HI.X R21, R21, UR7, R22, 0x2, P6 ;  /* 0x0000000715157c11 */ /* 0x000fcc000b0f1416 */
[----:B------:R2:W5:Y:S05]  /*2020*/  LDG.E.CONSTANT R21, desc[UR4][R20.64+-0x20] ;  /* 0xffffe00414157981 */ /* 0x00056a000c1e9900 */
.L_x_29:
[----:B------:R-:W-:Y:S05]  /*2030*/  BSYNC.RECONVERGENT B1 ;  /* 0x0000000000017941 */ /* 0x000fea0003800200 */
.L_x_28:
[----:B-----5:R3:W-:Y:S02]  /*2040*/  STS [R52+0x1c], R21 ;  /* 0x00001c1534007388 */ /* 0x0207e40000000800 */
.L_x_27:
[----:B------:R-:W-:Y:S05]  /*2050*/  BSYNC.RECONVERGENT B0 ;  /* 0x0000000000007941 */ /* 0x000fea0003800200 */
.L_x_26:
[----:B------:R-:W-:Y:S01]  /*2060*/  ISETP.NE.AND P6, PT, R58, RZ, PT ;  /* 0x000000ff3a00720c */ /* 0x000fe20003fc5270 */
[----:B------:R-:W-:-:S12]  /*2070*/  BSSY.RECONVERGENT B0, `(.L_x_30) ;  /* 0x0000012000007945 */ /* 0x000fd80003800200 */
[----:B------:R-:W-:Y:S05]  /*2080*/  @P6 BRA `(.L_x_31) ;  /* 0x0000000000406947 */ /* 0x000fea0003800000 */
[----:B------:R-:W-:Y:S01]  /*2090*/  ISETP.NE.AND P6, PT, R74, RZ, PT ;  /* 0x000000ff4a00720c */ /* 0x000fe20003fc5270 */
[----:B------:R-:W-:Y:S01]  /*20a0*/  BSSY.RECONVERGENT B1, `(.L_x_32) ;  /* 0x000000d000017945 */ /* 0x000fe20003800200 */
[----:B--23--:R-:W-:-:S11]  /*20b0*/  HFMA2 R21, -RZ, RZ, 0, 0 ;  /* 0x00000000ff157431 */ /* 0x00cfd600000001ff */
        /* <DEDUP_REMOVED lines=11> */
.L_x_33:
[----:B------:R-:W-:Y:S05]  /*2170*/  BSYNC.RECONVERGENT B1 ;  /* 0x0000000000017941 */ /* 0x000fea0003800200 */
.L_x_32:
[----:B-----5:R4:W-:Y:S02]  /*2180*/  STS [R52+0x20], R21 ;  /* 0x0000201534007388 */ /* 0x0209e40000000800 */
.L_x_31:
[----:B------:R-:W-:Y:S05]  /*2190*/  BSYNC.RECONVERGENT B0 ;  /* 0x0000000000007941 */ /* 0x000fea0003800200 */
.L_x_30:
[----:B------:R-:W-:Y:S01]  /*21a0*/  ISETP.NE.AND P6, PT, R56, RZ, PT ;  /* 0x000000ff3800720c */ /* 0x000fe20003fc5270 */
[----:B------:R-:W-:-:S12]  /*21b0*/  BSSY.RECONVERGENT B0, `(.L_x_34) ;  /* 0x000000e000007945 */ /* 0x000fd80003800200 */
[----:B------:R-:W-:Y:S05]  /*21c0*/  @P6 BRA `(.L_x_35) ;  /* 0x0000000000306947 */ /* 0x000fea0003800000 */
[----:B------:R-:W-:Y:S01]  /*21d0*/  ISETP.NE.AND P6, PT, R73, RZ, PT ;  /* 0x000000ff4900720c */ /* 0x000fe20003fc5270 */
[----:B------:R-:W-:Y:S01]  /*21e0*/  BSSY.RECONVERGENT B1, `(.L_x_36) ;  /* 0x0000009000017945 */ /* 0x000fe20003800200 */
[----:B--234-:R-:W-:-:S11]  /*21f0*/  MOV R21, RZ ;  /* 0x000000ff00157202 */ /* 0x01cfd60000000f00 */
[----:B------:R-:W-:Y:S05]  /*2200*/  @P6 BRA `(.L_x_37) ;  /* 0x0000000000186947 */ /* 0x000fea0003800000 */
[----:B------:R-:W-:-:S05]  /*2210*/  IMAD R21, R16, 0x620, RZ ;  /* 0x0000062010157824 */ /* 0x000fca00078e02ff */
[----:B------:R-:W-:-:S04]  /*2220*/  IADD3 R21, P6, PT, R21, R2, RZ ;  /* 0x0000000215157210 */ /* 0x000fc80007fde0ff */
[----:B------:R-:W-:Y:S02]  /*2230*/  IADD3.X R22, PT, PT, RZ, R4, RZ, P6, !PT ;  /* 0x00000004ff167210 */ /* 0x000fe400037fe4ff */
[----:B-1----:R-:W-:-:S04]  /*2240*/  LEA R20, P6, R21, UR6, 0x2 ;  /* 0x0000000615147c11 */ /* 0x002fc8000f8c10ff */
[----:B------:R-:W-:-:S06]  /*2250*/  LEA.HI.X R21, R21, UR7, R22, 0x2, P6 ;  /* 0x0000000715157c11 */ /* 0x000fcc000b0f1416 */
[----:B------:R2:W5:Y:S03]  /*2260*/  LDG.E.CONSTANT R21, desc[UR4][R20.64+-0x20] ;  /* 0xffffe00414157981 */ /* 0x000566000c1e9900 */
.L_x_37:
[----:B------:R-:W-:Y:S05]  /*2270*/  BSYNC.RECONVERGENT B1 ;  /* 0x0000000000017941 */ /* 0x000fea0003800200 */
.L_x_36:
[----:B-----5:R3:W-:Y:S02]  /*2280*/  STS [R52+0x24], R21 ;  /* 0x0000241534007388 */ /* 0x0207e40000000800 */
.L_x_35:
[----:B------:R-:W-:Y:S05]  /*2290*/  BSYNC.RECONVERGENT B0 ;  /* 0x0000000000007941 */ /* 0x000fea0003800200 */
.L_x_34:
[----:B------:R-:W-:Y:S01]  /*22a0*/  ISETP.NE.AND P6, PT, R54, RZ, PT ;  /* 0x000000ff3600720c */ /* 0x000fe20003fc5270 */
[----:B------:R-:W-:-:S12]  /*22b0*/  BSSY.RECONVERGENT B0, `(.L_x_38) ;  /* 0x000000e000007945 */ /* 0x000fd80003800200 */
[----:B------:R-:W-:Y:S05]  /*22c0*/  @P6 BRA `(.L_x_39) ;  /* 0x0000000000306947 */ /* 0x000fea0003800000 */
[----:B------:R-:W-:Y:S01]  /*22d0*/  ISETP.NE.AND P6, PT, R72, RZ, PT ;  /* 0x000000ff4800720c */ /* 0x000fe20003fc5270 */
[----:B------:R-:W-:Y:S01]  /*22e0*/  BSSY.RECONVERGENT B1, `(.L_x_40) ;  /* 0x0000009000017945 */ /* 0x000fe20003800200 */
[----:B--234-:R-:W-:-:S11]  /*22f0*/  HFMA2 R21, -RZ, RZ, 0, 0 ;  /* 0x00000000ff157431 */ /* 0x01cfd600000001ff */
[----:B------:R-:W-:Y:S05]  /*2300*/  @P6 BRA `(.L_x_41) ;  /* 0x0000000000186947 */ /* 0x000fea0003800000 */
[----:B-1----:R-:W-:-:S05]  /*2310*/  IMAD R20, R16, 0x620, RZ ;  /* 0x0000062010147824 */ /* 0x002fca00078e02ff */
[----:B------:R-:W-:-:S04]  /*2320*/  IADD3 R21, P6, PT, R20, R3, RZ ;  /* 0x0000000314157210 */ /* 0x000fc80007fde0ff */
[----:B------:R-:W-:Y:S02]  /*2330*/  IADD3.X R22, PT, PT, RZ, R5, RZ, P6, !PT ;  /* 0x00000005ff167210 */ /* 0x000fe400037fe4ff */
[----:B------:R-:W-:-:S04]  /*2340*/  LEA R20, P6, R21, UR6, 0x2 ;  /* 0x0000000615147c11 */ /* 0x000fc8000f8c10ff */
[----:B------:R-:W-:-:S06]  /*2350*/  LEA.HI.X R21, R21, UR7, R22, 0x2, P6 ;  /* 0x0000000715157c11 */ /* 0x000fcc000b0f1416 */
[----:B------:R2:W5:Y:S03]  /*2360*/  LDG.E.CONSTANT R21, desc[UR4][R20.64+-0x20] ;  /* 0xffffe00414157981 */ /* 0x000566000c1e9900 */
.L_x_41:
[----:B------:R-:W-:Y:S05]  /*2370*/  BSYNC.RECONVERGENT B1 ;  /* 0x0000000000017941 */ /* 0x000fea0003800200 */
.L_x_40:
[----:B-----5:R3:W-:Y:S02]  /*2380*/  STS [R52+0x28], R21 ;  /* 0x0000281534007388 */ /* 0x0207e40000000800 */
.L_x_39:
[----:B------:R-:W-:Y:S05]  /*2390*/  BSYNC.RECONVERGENT B0 ;  /* 0x0000000000007941 */ /* 0x000fea0003800200 */
.L_x_38:
[----:B------:R-:W-:Y:S01]  /*23a0*/  ISETP.GT.U32.AND P6, PT, R18, 0x30, PT ;  /* 0x000000301200780c */ /* 0x000fe20003fc4070 */
[----:B0-----:R-:W-:Y:S01]  /*23b0*/  IMAD.MOV.U32 R85, RZ, RZ, RZ ;  /* 0x000000ffff557224 */ /* 0x001fe200078e00ff */
[----:B------:R-:W-:Y:S01]  /*23c0*/  IADD3 R36, PT, PT, R36, -0x7, RZ ;  /* 0xfffffff924247810 */ /* 0x000fe20007ffe0ff */
[----:B------:R-:W0:Y:S10]  /*23d0*/  LDC.64 R88, c[0x0][0x388] ;  /* 0x0000e200ff587b82 */ /* 0x000e340000000a00 */
[----:B-1234-:R-:W1:Y:S01]  /*23e0*/  @!P6 LDC.64 R20, c[0x0][0x380] ;  /* 0x0000e000ff14eb82 */ /* 0x01ee620000000a00 */
[----:B------:R-:W-:-:S05]  /*23f0*/  @!P6 IMAD R25, R16, 0x620, R63 ;  /* 0x000006201019e824 */ /* 0x000fca00078e023f */
[----:B------:R-:W-:-:S05]  /*2400*/  @!P6 IADD3 R25, PT, PT, R25, 0x1, RZ ;  /* 0x000000011919e810 */ /* 0x000fca0007ffe0ff */
[----:B-1----:R-:W-:-:S05]  /*2410*/  @!P6 IMAD.WIDE.U32 R24, R25, 0x4, R20 ;  /* 0x000000041918e825 */ /* 0x002fca00078e0014 */
[----:B------:R-:W2:Y:S01]  /*2420*/  @!P6 LDG.E.CONSTANT R85, desc[UR4][R24.64] ;  /* 0x000000041855e981 */ /* 0x000ea2000c1e9900 */
[----:B------:R-:W-:Y:S02]  /*2430*/  ISETP.GT.U32.AND P6, PT, R36, 0x30, PT ;  /* 0x000000302400780c */ /* 0x000fe40003fc4070 */
[----:B------:R-:W-:-:S11]  /*2440*/  MOV R87, RZ ;  /* 0x000000ff00577202 */ /* 0x000fd60000000f00 */
[----:B------:R-:W1:Y:S01]  /*2450*/  @!P6 LDC.64 R20, c[0x0][0x380] ;  /* 0x0000e000ff14eb82 */ /* 0x000e620000000a00 */
[----:B------:R-:W-:Y:S01]  /*2460*/  @!P6 IMAD R23, R16, 0x620, R19 ;  /* 0x000006201017e824 */ /* 0x000fe200078e0213 */
[----:B------:R-:W-:-:S03]  /*2470*/  LEA R33, R8, R33, 0x2 ;  /* 0x0000002108217211 */ /* 0x000fc600078e10ff */
[----:B-1----:R-:W-:-:S05]  /*2480*/  @!P6 IMAD.WIDE.U32 R22, R23, 0x4, R20 ;  /* 0x000000041716e825 */ /* 0x002fca00078e0014 */
[----:B------:R1:W3:Y:S01]  /*2490*/  @!P6 LDG.E.CONSTANT R87, desc[UR4][R22.64] ;  /* 0x000000041657e981 */ /* 0x0002e2000c1e9900 */
[----:B------:R-:W-:Y:S01]  /*24a0*/  ISETP.GT.U32.AND P6, PT, R17, 0x30, PT ;  /* 0x000000301100780c */ /* 0x000fe20003fc4070 */
[----:B------:R-:W-:Y:S02]  /*24b0*/  IMAD R33, R33, 0x360, RZ ;  /* 0x0000036021217824 */ /* 0x000fe400078e02ff */
[----:B------:R-:W-:Y:S02]  /*24c0*/  HFMA2 R83, -RZ, RZ, 0, 0 ;  /* 0x00000000ff537431 */ /* 0x000fe400000001ff */
[----:B------:R-:W-:-:S08]  /*24d0*/  IMAD R33, R32, 0x2a, R33 ;  /* 0x0000002a20217824 */ /* 0x000fd000078e0221 */
[----:B------:R-:W4:Y:S01]  /*24e0*/  @!P6 LDC.64 R20, c[0x0][0x380] ;  /* 0x0000e000ff14eb82 */ /* 0x000f220000000a00 */
[----:B-1----:R-:W-:Y:S02]  /*24f0*/  IMAD R23, R34, 0x6, R33 ;  /* 0x0000000622177824 */ /* 0x002fe400078e0221 */
[C---:B------:R-:W-:Y:S02]  /*2500*/  @!P6 IMAD R26, R16.reuse, 0x620, R61 ;  /* 0x00000620101ae824 */ /* 0x040fe400078e023d */
[----:B------:R-:W-:-:S03]  /*2510*/  IMAD R23, R16, 0x120, R23 ;  /* 0x0000012010177824 */ /* 0x000fc600078e0217 */
[----:B------:R-:W-:Y:S01]  /*2520*/  @!P6 IADD3 R25, PT, PT, R26, 0x1, RZ ;  /* 0x000000011a19e810 */ /* 0x000fe20007ffe0ff */
[----:B0-----:R-:W-:-:S05]  /*2530*/  IMAD.WIDE.U32 R88, R23, 0x4, R88 ;  /* 0x0000000417587825 */ /* 0x001fca00078e0058 */
[----:B------:R-:W5:Y:S01]  /*2540*/  @!P1 LDG.E.CONSTANT R23, desc[UR4][R88.64] ;  /* 0x0000000458179981 */ /* 0x000f62000c1e9900 */
[----:B----4-:R-:W-:-:S03]  /*2550*/  @!P6 IMAD.WIDE.U32 R20, R25, 0x4, R20 ;  /* 0x000000041914e825 */ /* 0x010fc600078e0014 */
[----:B------:R-:W4:Y:S04]  /*2560*/  @!P2 LDG.E.CONSTANT R25, desc[UR4][R88.64+0xc] ;  /* 0x00000c045819a981 */ /* 0x000f28000c1e9900 */
[----:B------:R0:W2:Y:S04]  /*2570*/  @!P6 LDG.E.CONSTANT R83, desc[UR4][R20.64] ;  /* 0x000000041453e981 */ /* 0x0000a8000c1e9900 */
[----:B-----5:R-:W-:Y:S04]  /*2580*/  @!P1 STS [R46], R23 ;  /* 0x000000172e009388 */ /* 0x020fe80000000800 */
[----:B----4-:R-:W-:Y:S01]  /*2590*/  @!P2 STS [R46+0x4], R25 ;  /* 0x000004192e00a388 */ /* 0x010fe20000000800 */
[----:B------:R-:W-:Y:S06]  /*25a0*/  BAR.SYNC.DEFER_BLOCKING 0x0 ;  /* 0x0000000000007b1d */ /* 0x000fec0000010000 */
[----:B0-----:R-:W-:Y:S04]  /*25b0*/  LDS R20, [R45] ;  /* 0x000000002d147984 */ /* 0x001fe80000000800 */
[----:B------:R-:W0:Y:S04]  /*25c0*/  LDS.128 R32, [R44] ;  /* 0x000000002c207984 */ /* 0x000e280000000c00 */
[----:B------:R-:W1:Y:S04]  /*25d0*/  LDS R22, [R45+0xfc] ;  /* 0x0000fc002d167984 */ /* 0x000e680000000800 */
[----:B------:R-:W-:Y:S04]  /*25e0*/  LDS R21, [R45+0x1f8] ;  /* 0x0001f8002d157984 */ /* 0x000fe80000000800 */
[----:B------:R-:W4:Y:S04]  /*25f0*/  LDS.128 R36, [R44+0x10] ;  /* 0x000010002c247984 */ /* 0x000f280000000c00 */
[----:B------:R-:W-:Y:S04]  /*2600*/  LDS R24, [R45+0x2f4] ;  /* 0x0002f4002d187984 */ /* 0x000fe80000000800 */
[----:B------:R-:W-:Y:S04]  /*2610*/  LDS R25, [R45+0x3f0] ;  /* 0x0003f0002d197984 */ /* 0x000fe80000000800 */
[----:B------:R-:W-:Y:S04]  /*2620*/  LDS R26, [R45+0x4ec] ;  /* 0x0004ec002d1a7984 */ /* 0x000fe80000000800 */
[----:B------:R-:W-:Y:S01]  /*2630*/  LDS.128 R28, [R44+0x50] ;  /* 0x000050002c1c7984 */ /* 0x000fe20000000c00 */
[----:B0-----:R-:W-:-:S03]  /*2640*/  FFMA R43, R20, R32, R43 ;  /* 0x00000020142b7223 */ /* 0x001fc6000000002b */
[----:B------:R-:W-:Y:S01]  /*2650*/  LDS R32, [R45+0x38] ;  /* 0x000038002d207984 */ /* 0x000fe20000000800 */
[----:B-1----:R-:W-:-:S03]  /*2660*/  FFMA R22, R22, R35, R43 ;  /* 0x0000002316167223 */ /* 0x002fc6000000002b */
[----:B------:R-:W0:Y:S01]  /*2670*/  LDS.128 R40, [R44+0x20] ;  /* 0x000020002c287984 */ /* 0x000e220000000c00 */
[----:B----4-:R-:W-:-:S03]  /*2680*/  FFMA R27, R21, R38, R22 ;  /* 0x00000026151b7223 */ /* 0x010fc60000000016 */
[----:B------:R-:W1:Y:S01]  /*2690*/  LDS.128 R20, [R44+0x30] ;  /* 0x000030002c147984 */ /* 0x000e620000000c00 */
[----:B0-----:R-:W-:-:S04]  /*26a0*/  FFMA R24, R24, R41, R27 ;  /* 0x0000002918187223 */ /* 0x001fc8000000001b */
[----:B-1----:R-:W-:-:S04]  /*26b0*/  FFMA R25, R25, R20, R24 ;  /* 0x0000001419197223 */ /* 0x002fc80000000018 */
[----:B------:R-:W-:Y:S02]  /*26c0*/  FFMA R20, R26, R23, R25 ;  /* 0x000000171a147223 */ /* 0x000fe40000000019 */
[----:B------:R-:W-:Y:S04]  /*26d0*/  LDS R23, [R45+0x5e8] ;  /* 0x0005e8002d177984 */ /* 0x000fe80000000800 */
[----:B------:R-:W0:Y:S02]  /*26e0*/  LDS.128 R24, [R44+0x40] ;  /* 0x000040002c187984 */ /* 0x000e240000000c00 */
[----:B0-----:R-:W-:Y:S02]  /*26f0*/  FFMA R23, R23, R26, R20 ;  /* 0x0000001a17177223 */ /* 0x001fe40000000014 */
[----:B------:R-:W0:Y:S02]  /*2700*/  LDS R20, [R45+0x6e4] ;  /* 0x0006e4002d147984 */ /* 0x000e240000000800 */
[----:B0-----:R-:W-:-:S02]  /*2710*/  FFMA R20, R20, R29, R23 ;  /* 0x0000001d14147223 */ /* 0x001fc40000000017 */
[----:B------:R-:W0:Y:S02]  /*2720*/  LDS R23, [R45+0x1c] ;  /* 0x00001c002d177984 */ /* 0x000e240000000800 */
[----:B0-----:R-:W-:Y:S02]  /*2730*/  FFMA R20, R23, R33, R20 ;  /* 0x0000002117147223 */ /* 0x001fe40000000014 */
[----:B------:R-:W0:Y:S02]  /*2740*/  LDS R23, [R45+0x118] ;  /* 0x000118002d177984 */ /* 0x000e240000000800 */
[----:B0-----:R-:W-:Y:S02]  /*2750*/  FFMA R29, R23, R36, R20 ;  /* 0x00000024171d7223 */ /* 0x001fe40000000014 */
[----:B------:R-:W0:Y:S04]  /*2760*/  LDS R20, [R45+0x214] ;  /* 0x000214002d147984 */ /* 0x000e280000000800 */
[----:B------:R-:W1:Y:S04]  /*2770*/  LDS R23, [R45+0x310] ;  /* 0x000310002d177984 */ /* 0x000e680000000800 */
[----:B------:R-:W-:Y:S01]  /*2780*/  LDS R36, [R45+0x524] ;  /* 0x000524002d247984 */ /* 0x000fe20000000800 */
[----:B0-----:R-:W-:-:S03]  /*2790*/  FFMA R26, R20, R39, R29 ;  /* 0x00000027141a7223 */ /* 0x001fc6000000001d */
[----:B------:R-:W0:Y:S04]  /*27a0*/  LDS R20, [R45+0x40c] ;  /* 0x00040c002d147984 */ /* 0x000e280000000800 */
[----:B------:R-:W4:Y:S01]  /*27b0*/  LDS R29, [R45+0x508] ;  /* 0x000508002d1d7984 */ /* 0x000f220000000800 */
[----:B-1----:R-:W-:-:S03]  /*27c0*/  FFMA R23, R23, R42, R26 ;  /* 0x0000002a17177223 */ /* 0x002fc6000000001a */
[----:B------:R-:W1:Y:S01]  /*27d0*/  LDS R26, [R45+0x604] ;  /* 0x000604002d1a7984 */ /* 0x000e620000000800 */
[----:B0-----:R-:W-:-:S03]  /*27e0*/  FFMA R20, R20, R21, R23 ;  /* 0x0000001514147223 */ /* 0x001fc60000000017 */
[----:B------:R-:W0:Y:S01]  /*27f0*/  LDS R21, [R45+0x700] ;  /* 0x000700002d157984 */ /* 0x000e220000000800 */
[----:B----4-:R-:W-:-:S03]  /*2800*/  FFMA R29, R29, R24, R20 ;  /* 0x000000181d1d7223 */ /* 0x010fc60000000014 */
[----:B------:R-:W4:Y:S04]  /*2810*/  LDS R20, [R45+0x134] ;  /* 0x000134002d147984 */ /* 0x000f280000000800 */
[----:B------:R-:W5:Y:S04]  /*2820*/  LDS R23, [R45+0x230] ;  /* 0x000230002d177984 */ /* 0x000f680000000800 */
[----:B------:R-:W3:Y:S01]  /*2830*/  LDS R24, [R45+0x32c] ;  /* 0x00032c002d187984 */ /* 0x000ee20000000800 */
[----:B-1----:R-:W-:-:S03]  /*2840*/  FFMA R26, R26, R27, R29 ;  /* 0x0000001b1a1a7223 */ /* 0x002fc6000000001d */
[----:B------:R-:W1:Y:S04]  /*2850*/  LDS R27, [R45+0x428] ;  /* 0x000428002d1b7984 */ /* 0x000e680000000800 */
[----:B------:R-:W2:Y:S01]  /*2860*/  LDS R29, [R45+0x620] ;  /* 0x000620002d1d7984 */ /* 0x000ea20000000800 */
[----:B0-----:R-:W-:-:S03]  /*2870*/  FFMA R21, R21, R30, R26 ;  /* 0x0000001e15157223 */ /* 0x001fc6000000001a */
[----:B------:R-:W0:Y:S01]  /*2880*/  LDS R26, [R45+0x71c] ;  /* 0x00071c002d1a7984 */ /* 0x000e220000000800 */
[----:B------:R-:W-:-:S03]  /*2890*/  FFMA R21, R32, R34, R21 ;  /* 0x0000002220157223 */ /* 0x000fc60000000015 */
[----:B------:R-:W-:Y:S01]  /*28a0*/  LDS R30, [R45+0x7e0] ;  /* 0x0007e0002d1e7984 */ /* 0x000fe20000000800 */
[----:B----4-:R-:W-:-:S03]  /*28b0*/  FFMA R20, R20, R37, R21 ;  /* 0x0000002514147223 */ /* 0x010fc60000000015 */
[----:B------:R-:W4:Y:S01]  /*28c0*/  LDS.128 R32, [R44+0x60] ;  /* 0x000060002c207984 */ /* 0x000f220000000c00 */
[----:B-----5:R-:W-:-:S04]  /*28d0*/  FFMA R23, R23, R40, R20 ;  /* 0x0000002817177223 */ /* 0x020fc80000000014 */
[----:B---3--:R-:W-:Y:S02]  /*28e0*/  FFMA R24, R24, R43, R23 ;  /* 0x0000002b18187223 */ /* 0x008fe40000000017 */
[----:B------:R-:W-:Y:S02]  /*28f0*/  LDS.128 R40, [R44+0x80] ;  /* 0x000080002c287984 */ /* 0x000fe40000000c00 */
[----:B-1----:R-:W-:Y:S02]  /*2900*/  FFMA R27, R27, R22, R24 ;  /* 0x000000161b1b7223 */ /* 0x002fe40000000018 */
[----:B------:R-:W1:Y:S02]  /*2910*/  LDS R24, [R45+0x8dc] ;  /* 0x0008dc002d187984 */ /* 0x000e640000000800 */
[----:B------:R-:W-:Y:S02]  /*2920*/  FFMA R36, R36, R25, R27 ;  /* 0x0000001924247223 */ /* 0x000fe4000000001b */
[----:B------:R-:W-:Y:S04]  /*2930*/  LDS R25, [R45+0x9d8] ;  /* 0x0009d8002d197984 */ /* 0x000fe80000000800 */
[----:B------:R-:W3:Y:S01]  /*2940*/  LDS.128 R20, [R44+0x70] ;  /* 0x000070002c147984 */ /* 0x000ee20000000c00 */
[----:B--2---:R-:W-:-:S03]  /*2950*/  FFMA R29, R29, R28, R36 ;  /* 0x0000001c1d1d7223 */ /* 0x004fc60000000024 */
[----:B------:R-:W2:Y:S04]  /*2960*/  LDS R28, [R45+0xad4] ;  /* 0x000ad4002d1c7984 */ /* 0x000ea80000000800 */
[----:B------:R-:W-:Y:S01]  /*2970*/  LDS.128 R36, [R44+0xb0] ;  /* 0x0000b0002c247984 */ /* 0x000fe20000000c00 */
[----:B0-----:R-:W-:-:S04]  /*2980*/  FFMA R29, R26, R31, R29 ;  /* 0x0000001f1a1d7223 */ /* 0x001fc8000000001d */
[----:B----4-:R-:W-:Y:S02]  /*2990*/  FFMA R29, R30, R32, R29 ;  /* 0x000000201e1d7223 */ /* 0x010fe4000000001d */
[----:B------:R-:W-:Y:S02]  /*29a0*/  LDS R32, [R45+0xefc] ;  /* 0x000efc002d207984 */ /* 0x000fe40000000800 */
[----:B-1----:R-:W-:Y:S02]  /*29b0*/  FFMA R24, R24, R35, R29 ;  /* 0x0000002318187223 */ /* 0x002fe4000000001d */
[----:B------:R-:W-:Y:S02]  /*29c0*/  LDS R29, [R45+0xbd0] ;  /* 0x000bd0002d1d7984 */ /* 0x000fe40000000800 */
[----:B---3--:R-:W-:Y:S02]  /*29d0*/  FFMA R31, R25, R22, R24 ;  /* 0x00000016191f7223 */ /* 0x008fe40000000018 */
[----:B------:R-:W0:Y:S04]  /*29e0*/  LDS.128 R24, [R44+0x90] ;  /* 0x000090002c187984 */ /* 0x000e280000000c00 */
[----:B------:R-:W1:Y:S01]  /*29f0*/  LDS R22, [R45+0xccc] ;  /* 0x000ccc002d167984 */ /* 0x000e620000000800 */
[----:B--2---:R-:W-:-:S04]  /*2a00*/  FFMA R28, R28, R41, R31 ;  /* 0x000000291c1c7223 */ /* 0x004fc8000000001f */
[----:B0-----:R-:W-:Y:S02]  /*2a10*/  FFMA R29, R29, R24, R28 ;  /* 0x000000181d1d7223 */ /* 0x001fe4000000001c */
[----:B------:R-:W-:Y:S02]  /*2a20*/  LDS R24, [R45+0x818] ;  /* 0x000818002d187984 */ /* 0x000fe40000000800 */
[----:B-1----:R-:W-:Y:S02]  /*2a30*/  FFMA R22, R22, R27, R29 ;  /* 0x0000001b16167223 */ /* 0x002fe4000000001d */
[----:B------:R-:W-:Y:S04]  /*2a40*/  LDS R27, [R45+0xdc8] ;  /* 0x000dc8002d1b7984 */ /* 0x000fe80000000800 */
[----:B------:R-:W0:Y:S02]  /*2a50*/  LDS.128 R28, [R44+0xa0] ;  /* 0x0000a0002c1c7984 */ /* 0x000e240000000c00 */
[----:B0-----:R-:W-:-:S02]  /*2a60*/  FFMA R27, R27, R30, R22 ;  /* 0x0000001e1b1b7223 */ /* 0x001fc40000000016 */
[----:B------:R-:W0:Y:S04]  /*2a70*/  LDS R22, [R45+0xec4] ;  /* 0x000ec4002d167984 */ /* 0x000e280000000800 */
[----:B------:R-:W-:Y:S01]  /*2a80*/  LDS R30, [R45+0xd04] ;  /* 0x000d04002d1e7984 */ /* 0x000fe20000000800 */
[----:B0-----:R-:W-:-:S03]  /*2a90*/  FFMA R22, R22, R37, R27 ;  /* 0x0000002516167223 */ /* 0x001fc6000000001b */
[----:B------:R-:W0:Y:S02]  /*2aa0*/  LDS R27, [R45+0x7fc] ;  /* 0x0007fc002d1b7984 */ /* 0x000e240000000800 */
[----:B0-----:R-:W-:Y:S02]  /*2ab0*/  FFMA R22, R27, R33, R22 ;  /* 0x000000211b167223 */ /* 0x001fe40000000016 */
[----:B------:R-:W0:Y:S02]  /*2ac0*/  LDS R27, [R45+0x8f8] ;  /* 0x0008f8002d1b7984 */ /* 0x000e240000000800 */
[----:B0-----:R-:W-:Y:S02]  /*2ad0*/  FFMA R33, R27, R20, R22 ;  /* 0x000000141b217223 */ /* 0x001fe40000000016 */
[----:B------:R-:W0:Y:S04]  /*2ae0*/  LDS R20, [R45+0x9f4] ;  /* 0x0009f4002d147984 */ /* 0x000e280000000800 */
[----:B------:R-:W1:Y:S01]  /*2af0*/  LDS R27, [R45+0xaf0] ;  /* 0x000af0002d1b7984 */ /* 0x000e620000000800 */
[----:B0-----:R-:W-:-:S03]  /*2b00*/  FFMA R22, R20, R23, R33 ;  /* 0x0000001714167223 */ /* 0x001fc60000000021 */
[----:B------:R-:W0:Y:S04]  /*2b10*/  LDS R20, [R45+0xbec] ;  /* 0x000bec002d147984 */ /* 0x000e280000000800 */
[----:B------:R-:W2:Y:S01]  /*2b20*/  LDS R23, [R45+0xce8] ;  /* 0x000ce8002d177984 */ /* 0x000ea20000000800 */
[----:B-1----:R-:W-:-:S03]  /*2b30*/  FFMA R27, R27, R42, R22 ;  /* 0x0000002a1b1b7223 */ /* 0x002fc60000000016 */
[----:B------:R-:W1:Y:S04]  /*2b40*/  LDS R22, [R45+0xde4] ;  /* 0x000de4002d167984 */ /* 0x000e680000000800 */
[----:B------:R-:W-:Y:S01]  /*2b50*/  LDS R33, [R45+0xe00] ;  /* 0x000e00002d217984 */ /* 0x000fe20000000800 */
[----:B0-----:R-:W-:-:S03]  /*2b60*/  FFMA R20, R20, R25, R27 ;  /* 0x0000001914147223 */ /* 0x001fc6000000001b */
[----:B------:R-:W0:Y:S01]  /*2b70*/  LDS R25, [R45+0xee0] ;  /* 0x000ee0002d197984 */ /* 0x000e220000000800 */
[----:B--2---:R-:W-:-:S03]  /*2b80*/  FFMA R23, R23, R28, R20 ;  /* 0x0000001c17177223 */ /* 0x004fc60000000014 */
[----:B------:R-:W2:Y:S04]  /*2b90*/  LDS R20, [R45+0x914] ;  /* 0x000914002d147984 */ /* 0x000ea80000000800 */
[----:B------:R-:W3:Y:S04]  /*2ba0*/  LDS R27, [R45+0xa10] ;  /* 0x000a10002d1b7984 */ /* 0x000ee80000000800 */
[----:B------:R-:W4:Y:S01]  /*2bb0*/  LDS R28, [R45+0xb0c] ;  /* 0x000b0c002d1c7984 */ /* 0x000f220000000800 */
[----:B-1----:R-:W-:-:S03]  /*2bc0*/  FFMA R22, R22, R31, R23 ;  /* 0x0000001f16167223 */ /* 0x002fc60000000017 */
[----:B------:R-:W1:Y:S01]  /*2bd0*/  LDS R31, [R45+0xc08] ;  /* 0x000c08002d1f7984 */ /* 0x000e620000000800 */
[----:B0-----:R-:W-:-:S04]  /*2be0*/  FFMA R25, R25, R38, R22 ;  /* 0x0000002619197223 */ /* 0x001fc80000000016 */
[----:B------:R-:W-:Y:S02]  /*2bf0*/  FFMA R25, R24, R34, R25 ;  /* 0x0000002218197223 */ /* 0x000fe40000000019 */
[----:B------:R-:W-:Y:S02]  /*2c00*/  LDS R34, [R45+0xfc0] ;  /* 0x000fc0002d227984 */ /* 0x000fe40000000800 */
[----:B--2---:R-:W-:-:S04]  /*2c10*/  FFMA R20, R20, R21, R25 ;  /* 0x0000001514147223 */ /* 0x004fc80000000019 */
[----:B---3--:R-:W-:Y:S02]  /*2c20*/  FFMA R27, R27, R40, R20 ;  /* 0x000000281b1b7223 */ /* 0x008fe40000000014 */
[----:B------:R-:W0:Y:S02]  /*2c30*/  LDS.128 R20, [R44+0xc0] ;  /* 0x0000c0002c147984 */ /* 0x000e240000000c00 */
[----:B----4-:R-:W-:Y:S02]  /*2c40*/  FFMA R28, R28, R43, R27 ;  /* 0x0000002b1c1c7223 */ /* 0x010fe4000000001b */
[----:B------:R-:W-:Y:S02]  /*2c50*/  LDS.128 R40, [R44+0xe0] ;  /* 0x0000e0002c287984 */ /* 0x000fe40000000c00 */
[----:B-1----:R-:W-:Y:S02]  /*2c60*/  FFMA R31, R31, R26, R28 ;  /* 0x0000001a1f1f7223 */ /* 0x002fe4000000001c */
[----:B------:R-:W1:Y:S02]  /*2c70*/  LDS R28, [R45+0x10bc] ;  /* 0x0010bc002d1c7984 */ /* 0x000e640000000800 */
[----:B------:R-:W-:-:S02]  /*2c80*/  FFMA R30, R30, R29, R31 ;  /* 0x0000001d1e1e7223 */ /* 0x000fc4000000001f */
[----:B------:R-:W-:Y:S04]  /*2c90*/  LDS R29, [R45+0x11b8] ;  /* 0x0011b8002d1d7984 */ /* 0x000fe80000000800 */
[----:B------:R-:W2:Y:S01]  /*2ca0*/  LDS.128 R24, [R44+0xd0] ;  /* 0x0000d0002c187984 */ /* 0x000ea20000000c00 */
[----:B------:R-:W-:-:S04]  /*2cb0*/  FFMA R33, R33, R36, R30 ;  /* 0x0000002421217223 */ /* 0x000fc8000000001e */
[----:B------:R-:W-:Y:S02]  /*2cc0*/  FFMA R33, R32, R39, R33 ;  /* 0x0000002720217223 */ /* 0x000fe40000000021 */
[----:B------:R-:W-:Y:S02]  /*2cd0*/  LDS.128 R36, [R44+0x110] ;  /* 0x000110002c247984 */ /* 0x000fe40000000c00 */
[----:B0-----:R-:W-:Y:S02]  /*2ce0*/  FFMA R33, R34, R20, R33 ;  /* 0x0000001422217223 */ /* 0x001fe40000000021 */
[----:B------:R-:W0:Y:S02]  /*2cf0*/  LDS R20, [R45+0x12b4] ;  /* 0x0012b4002d147984 */ /* 0x000e240000000800 */
[----:B-1----:R-:W-:Y:S02]  /*2d00*/  FFMA R28, R28, R23, R33 ;  /* 0x000000171c1c7223 */ /* 0x002fe40000000021 */
[----:B------:R-:W-:Y:S02]  /*2d10*/  LDS R23, [R45+0x13b0] ;  /* 0x0013b0002d177984 */ /* 0x000fe40000000800 */
[----:B--2---:R-:W-:-:S02]  /*2d20*/  FFMA R33, R29, R26, R28 ;  /* 0x0000001a1d217223 */ /* 0x004fc4000000001c */
[----:B------:R-:W1:Y:S04]  /*2d30*/  LDS.128 R28, [R44+0xf0] ;  /* 0x0000f0002c1c7984 */ /* 0x000e680000000c00 */
[----:B------:R-:W2:Y:S01]  /*2d40*/  LDS R26, [R45+0x14ac] ;  /* 0x0014ac002d1a7984 */ /* 0x000ea20000000800 */
[----:B0-----:R-:W-:-:S03]  /*2d50*/  FFMA R20, R20, R41, R33 ;  /* 0x0000002914147223 */ /* 0x001fc60000000021 */
[----:B------:R-:W-:Y:S01]  /*2d60*/  LDS.128 R32, [R44+0x100] ;  /* 0x000100002c207984 */ /* 0x000fe20000000c00 */
[----:B-1----:R-:W-:-:S03]  /*2d70*/  FFMA R23, R23, R28, R20 ;  /* 0x0000001c17177223 */ /* 0x002fc60000000014 */
[----:B------:R-:W-:Y:S01]  /*2d80*/  LDS R20, [R45+0x16a4] ;  /* 0x0016a4002d147984 */ /* 0x000fe20000000800 */
[----:B--2---:R-:W-:-:S03]  /*2d90*/  FFMA R26, R26, R31, R23 ;  /* 0x0000001f1a1a7223 */ /* 0x004fc60000000017 */
[----:B------:R-:W0:Y:S04]  /*2da0*/  LDS R23, [R45+0x15a8] ;  /* 0x0015a8002d177984 */ /* 0x000e280000000800 */
[----:B------:R-:W-:Y:S04]  /*2db0*/  LDS R28, [R45+0x12ec] ;  /* 0x0012ec002d1c7984 */ /* 0x000fe80000000800 */
[----:B------:R-:W-:Y:S01]  /*2dc0*/  LDS R31, [R45+0x15e0] ;  /* 0x0015e0002d1f7984 */ /* 0x000fe20000000800 */
[----:B0-----:R-:W-:-:S03]  /*2dd0*/  FFMA R23, R23, R34, R26 ;  /* 0x0000002217177223 */ /* 0x001fc6000000001a */
[----:B------:R-:W-:Y:S01]  /*2de0*/  LDS R26, [R45+0xff8] ;  /* 0x000ff8002d1a7984 */ /* 0x000fe20000000800 */
[----:B------:R-:W-:-:S03]  /*2df0*/  FFMA R20, R20, R37, R23 ;  /* 0x0000002514147223 */ /* 0x000fc60000000017 */
[----:B------:R-:W0:Y:S04]  /*2e00*/  LDS R23, [R45+0xfdc] ;  /* 0x000fdc002d177984 */ /* 0x000e280000000800 */
[----:B------:R-:W-:Y:S01]  /*2e10*/  LDS R34, [R45+0x16dc] ;  /* 0x0016dc002d227984 */ /* 0x000fe20000000800 */
[----:B0-----:R-:W-:-:S03]  /*2e20*/  FFMA R20, R23, R21, R20 ;  /* 0x0000001517147223 */ /* 0x001fc60000000014 */
        /* <DEDUP_REMOVED lines=16> */
[----:B-1----:R-:W-:-:S04]  /*2f30*/  FFMA R24, R24, R35, R23 ;  /* 0x0000002318187223 */ /* 0x002fc80000000017 */
[----:B0-----:R-:W-:Y:S02]  /*2f40*/  FFMA R21, R21, R38, R24 ;  /* 0x0000002615157223 */ /* 0x001fe40000000018 */
[----:B------:R-:W-:Y:S02]  /*2f50*/  LDS R38, [R45+0x17a0] ;  /* 0x0017a0002d267984 */ /* 0x000fe40000000800 */
[----:B------:R-:W-:-:S04]  /*2f60*/  FFMA R21, R26, R22, R21 ;  /* 0x000000161a157223 */ /* 0x000fc80000000015 */
[----:B--2---:R-:W-:-:S04]  /*2f70*/  FFMA R20, R20, R25, R21 ;  /* 0x0000001914147223 */ /* 0x004fc80000000015 */
[----:B------:R-:W-:Y:S02]  /*2f80*/  FFMA R27, R27, R40, R20 ;  /* 0x000000281b1b7223 */ /* 0x000fe40000000014 */
[----:B------:R-:W0:Y:S02]  /*2f90*/  LDS.128 R20, [R44+0x120] ;  /* 0x000120002c147984 */ /* 0x000e240000000c00 */
[----:B------:R-:W-:Y:S02]  /*2fa0*/  FFMA R28, R28, R43, R27 ;  /* 0x0000002b1c1c7223 */ /* 0x000fe4000000001b */
[----:B------:R-:W-:Y:S02]  /*2fb0*/  LDS.128 R24, [R44+0x130] ;  /* 0x000130002c187984 */ /* 0x000fe40000000c00 */
[----:B---3--:R-:W-:Y:S02]  /*2fc0*/  FFMA R29, R29, R30, R28 ;  /* 0x0000001e1d1d7223 */ /* 0x008fe4000000001c */
[----:B------:R-:W1:Y:S02]  /*2fd0*/  LDS R28, [R45+0x189c] ;  /* 0x00189c002d1c7984 */ /* 0x000e640000000800 */
[----:B----4-:R-:W-:-:S02]  /*2fe0*/  FFMA R32, R32, R33, R29 ;  /* 0x0000002120207223 */ /* 0x010fc4000000001d */
[----:B------:R-:W2:Y:S02]  /*2ff0*/  LDS R33, [R45+0x1998] ;  /* 0x001998002d217984 */ /* 0x000ea40000000800 */
[----:B------:R-:W-:Y:S02]  /*3000*/  FFMA R31, R31, R36, R32 ;  /* 0x000000241f1f7223 */ /* 0x000fe40000000020 */
[----:B------:R-:W-:Y:S02]  /*3010*/  LDS.128 R40, [R44+0x170] ;  /* 0x000170002c287984 */ /* 0x000fe40000000c00 */
[----:B------:R-:W-:-:S04]  /*3020*/  FFMA R31, R34, R39, R31 ;  /* 0x00000027221f7223 */ /* 0x000fc8000000001f */
[----:B0-----:R-:W-:Y:S02]  /*3030*/  FFMA R31, R38, R20, R31 ;  /* 0x00000014261f7223 */ /* 0x001fe4000000001f */
[----:B------:R-:W-:Y:S02]  /*3040*/  LDS R20, [R45+0x1a94] ;  /* 0x001a94002d147984 */ /* 0x000fe40000000800 */
[----:B-1----:R-:W-:Y:S02]  /*3050*/  FFMA R32, R28, R23, R31 ;  /* 0x000000171c207223 */ /* 0x002fe4000000001f */
[----:B------:R-:W0:Y:S02]  /*3060*/  LDS.128 R28, [R44+0x140] ;  /* 0x000140002c1c7984 */ /* 0x000e240000000c00 */
[----:B--2---:R-:W-:Y:S02]  /*3070*/  FFMA R37, R33, R26, R32 ;  /* 0x0000001a21257223 */ /* 0x004fe40000000020 */
[----:B------:R-:W-:Y:S04]  /*3080*/  LDS R23, [R45+0x1b90] ;  /* 0x001b90002d177984 */ /* 0x000fe80000000800 */
[----:B------:R-:W1:Y:S04]  /*3090*/  LDS.128 R32, [R44+0x150] ;  /* 0x000150002c207984 */ /* 0x000e680000000c00 */
[----:B------:R-:W2:Y:S01]  /*30a0*/  LDS R26, [R45+0x1c8c] ;  /* 0x001c8c002d1a7984 */ /* 0x000ea20000000800 */
[----:B0-----:R-:W-:-:S03]  /*30b0*/  FFMA R20, R20, R29, R37 ;  /* 0x0000001d14147223 */ /* 0x001fc60000000025 */
[----:B------:R-:W-:Y:S01]  /*30c0*/  LDS.128 R36, [R44+0x160] ;  /* 0x000160002c247984 */ /* 0x000fe20000000c00 */
[----:B-1----:R-:W-:-:S03]  /*30d0*/  FFMA R23, R23, R32, R20 ;  /* 0x0000002017177223 */ /* 0x002fc60000000014 */
[----:B------:R-:W-:Y:S01]  /*30e0*/  LDS R20, [R45+0x1e84] ;  /* 0x001e84002d147984 */ /* 0x000fe20000000800 */
[----:B--2---:R-:W-:-:S03]  /*30f0*/  FFMA R26, R26, R35, R23 ;  /* 0x000000231a1a7223 */ /* 0x004fc60000000017 */
[----:B------:R-:W0:Y:S01]  /*3100*/  LDS R23, [R45+0x1d88] ;  /* 0x001d88002d177984 */ /* 0x000e220000000800 */
[----:B------:R-:W-:-:S13]  /*3110*/  ISETP.GT.U32.AND P6, PT, R9, 0x30, PT ;  /* 0x000000300900780c */ /* 0x000fda0003fc4070 */
[----:B------:R-:W1:Y:S01]  /*3120*/  @!P6 LDC.64 R90, c[0x0][0x380] ;  /* 0x0000e000ff5aeb82 */ /* 0x000e620000000a00 */
[----:B0-----:R-:W-:-:S04]  /*3130*/  FFMA R23, R23, R38, R26 ;  /* 0x0000002617177223 */ /* 0x001fc8000000001a */
[----:B------:R-:W-:Y:S01]  /*3140*/  FFMA R20, R20, R41, R23 ;  /* 0x0000002914147223 */ /* 0x000fe20000000017 */
[----:B------:R-:W-:-:S05]  /*3150*/  @!P6 IMAD R23, R16, 0x620, R59 ;  /* 0x000006201017e824 */ /* 0x000fca00078e023b */
[----:B------:R-:W-:-:S05]  /*3160*/  @!P6 IADD3 R23, PT, PT, R23, 0x1, RZ ;  /* 0x000000011717e810 */ /* 0x000fca0007ffe0ff */
[----:B-1----:R-:W-:Y:S02]  /*3170*/  @!P6 IMAD.WIDE.U32 R90, R23, 0x4, R90 ;  /* 0x00000004175ae825 */ /* 0x002fe400078e005a */
[----:B------:R-:W0:Y:S01]  /*3180*/  LDS R23, [R45+0x17bc] ;  /* 0x0017bc002d177984 */ /* 0x000e220000000800 */
[----:B------:R-:W-:-:S06]  /*3190*/  MOV R29, RZ ;  /* 0x000000ff001d7202 */ /* 0x000fcc0000000f00 */
[----:B------:R-:W2:Y:S01]  /*31a0*/  @!P6 LDG.E.CONSTANT R29, desc[UR4][R90.64] ;  /* 0x000000045a1de981 */ /* 0x000ea2000c1e9900 */
[----:B------:R-:W-:-:S13]  /*31b0*/  ISETP.GT.U32.AND P6, PT, R10, 0x30, PT ;  /* 0x000000300a00780c */ /* 0x000fda0003fc4070 */
[----:B------:R-:W-:Y:S02]  /*31c0*/  @!P6 IMAD R93, R16, 0x620, R57 ;  /* 0x00000620105de824 */ /* 0x000fe400078e0239 */
[----:B0-----:R-:W-:Y:S02]  /*31d0*/  FFMA R26, R23, R21, R20 ;  /* 0x00000015171a7223 */ /* 0x001fe40000000014 */
[----:B------:R-:W0:Y:S01]  /*31e0*/  @!P6 LDC.64 R20, c[0x0][0x380] ;  /* 0x0000e000ff14eb82 */ /* 0x000e220000000a00 */
[----:B------:R-:W-:Y:S01]  /*31f0*/  @!P6 IADD3 R93, PT, PT, R93, 0x1, RZ ;  /* 0x000000015d5de810 */ /* 0x000fe20007ffe0ff */
[----:B------:R-:W-:-:S04]  /*3200*/  IMAD.MOV.U32 R35, RZ, RZ, RZ ;  /* 0x000000ffff237224 */ /* 0x000fc800078e00ff */
[----:B0-----:R-:W-:Y:S02]  /*3210*/  @!P6 IMAD.WIDE.U32 R92, R93, 0x4, R20 ;  /* 0x000000045d5ce825 */ /* 0x001fe400078e0014 */
[----:B------:R-:W0:Y:S04]  /*3220*/  LDS R21, [R45+0x18b8] ;  /* 0x0018b8002d157984 */ /* 0x000e280000000800 */
[----:B------:R-:W3:Y:S01]  /*3230*/  @!P6 LDG.E.CONSTANT R35, desc[UR4][R92.64] ;  /* 0x000000045c23e981 */ /* 0x000ee2000c1e9900 */
[----:B------:R-:W-:-:S13]  /*3240*/  ISETP.GT.U32.AND P6, PT, R11, 0x30, PT ;  /* 0x000000300b00780c */ /* 0x000fda0003fc4070 */
[----:B------:R-:W-:Y:S02]  /*3250*/  @!P6 IMAD R41, R16, 0x620, R55 ;  /* 0x000006201029e824 */ /* 0x000fe400078e0237 */
[----:B0-----:R-:W-:Y:S02]  /*3260*/  FFMA R23, R21, R24, R26 ;  /* 0x0000001815177223 */ /* 0x001fe4000000001a */
[----:B------:R-:W0:Y:S01]  /*3270*/  @!P6 LDC.64 R20, c[0x0][0x380] ;  /* 0x0000e000ff14eb82 */ /* 0x000e220000000a00 */
[----:B------:R-:W-:Y:S01]  /*3280*/  @!P6 IADD3 R41, PT, PT, R41, 0x1, RZ ;  /* 0x000000012929e810 */ /* 0x000fe20007ffe0ff */
[----:B------:R-:W1:Y:S04]  /*3290*/  LDS R24, [R45+0x19b4] ;  /* 0x0019b4002d187984 */ /* 0x000e680000000800 */
[----:B0-----:R-:W-:-:S04]  /*32a0*/  @!P6 IMAD.WIDE.U32 R20, R41, 0x4, R20 ;  /* 0x000000042914e825 */ /* 0x001fc800078e0014 */
[----:B------:R-:W-:-:S06]  /*32b0*/  HFMA2 R41, -RZ, RZ, 0, 0 ;  /* 0x00000000ff297431 */ /* 0x000fcc00000001ff */
[----:B------:R0:W4:Y:S01]  /*32c0*/  @!P6 LDG.E.CONSTANT R41, desc[UR4][R20.64] ;  /* 0x000000041429e981 */ /* 0x000122000c1e9900 */
[----:B-1----:R-:W-:-:S03]  /*32d0*/  FFMA R24, R24, R27, R23 ;  /* 0x0000001b18187223 */ /* 0x002fc60000000017 */
[----:B------:R-:W1:Y:S04]  /*32e0*/  LDS R23, [R45+0x1ab0] ;  /* 0x001ab0002d177984 */ /* 0x000e680000000800 */
[----:B0-----:R-:W-:Y:S04]  /*32f0*/  LDS R20, [R45+0x17d8] ;  /* 0x0017d8002d147984 */ /* 0x001fe80000000800 */
[----:B------:R-:W-:Y:S01]  /*3300*/  LDS R21, [R45+0x19d0] ;  /* 0x0019d0002d157984 */ /* 0x000fe20000000800 */
[----:B-1----:R-:W-:-:S03]  /*3310*/  FFMA R23, R23, R30, R24 ;  /* 0x0000001e17177223 */ /* 0x002fc60000000018 */
[----:B------:R-:W0:Y:S02]  /*3320*/  LDS R24, [R45+0x1bac] ;  /* 0x001bac002d187984 */ /* 0x000e240000000800 */
[----:B0-----:R-:W-:Y:S02]  /*3330*/  FFMA R26, R24, R33, R23 ;  /* 0x00000021181a7223 */ /* 0x001fe40000000017 */
[----:B------:R-:W0:Y:S04]  /*3340*/  LDS R23, [R45+0x1ca8] ;  /* 0x001ca8002d177984 */ /* 0x000e280000000800 */
[----:B------:R-:W1:Y:S01]  /*3350*/  LDS R24, [R45+0x1da4] ;  /* 0x001da4002d187984 */ /* 0x000e620000000800 */
[----:B0-----:R-:W-:-:S03]  /*3360*/  FFMA R27, R23, R36, R26 ;  /* 0x00000024171b7223 */ /* 0x001fc6000000001a */
[----:B------:R-:W0:Y:S04]  /*3370*/  LDS R23, [R45+0x1ea0] ;  /* 0x001ea0002d177984 */ /* 0x000e280000000800 */
[----:B------:R-:W5:Y:S01]  /*3380*/  LDS R26, [R45+0x18d4] ;  /* 0x0018d4002d1a7984 */ /* 0x000f620000000800 */
[----:B-1----:R-:W-:-:S04]  /*3390*/  FFMA R24, R24, R39, R27 ;  /* 0x0000002718187223 */ /* 0x002fc8000000001b */
[----:B0-----:R-:W-:Y:S02]  /*33a0*/  FFMA R23, R23, R42, R24 ;  /* 0x0000002a17177223 */ /* 0x001fe40000000018 */
[----:B------:R-:W0:Y:S02]  /*33b0*/  LDS R24, [R45+0x1acc] ;  /* 0x001acc002d187984 */ /* 0x000e240000000800 */
[----:B------:R-:W-:Y:S02]  /*33c0*/  FFMA R27, R20, R22, R23 ;  /* 0x00000016141b7223 */ /* 0x000fe40000000017 */
[----:B------:R-:W1:Y:S02]  /*33d0*/  LDS R23, [R45+0x1bc8] ;  /* 0x001bc8002d177984 */ /* 0x000e640000000800 */
[----:B-----5:R-:W-:Y:S02]  /*33e0*/  FFMA R26, R26, R25, R27 ;  /* 0x000000191a1a7223 */ /* 0x020fe4000000001b */
[----:B------:R-:W5:Y:S04]  /*33f0*/  LDS R20, [R45+0x1cc4] ;  /* 0x001cc4002d147984 */ /* 0x000f680000000800 */
[----:B------:R-:W5:Y:S04]  /*3400*/  LDS R25, [R45+0x1dc0] ;  /* 0x001dc0002d197984 */ /* 0x000f680000000800 */
[----:B------:R-:W5:Y:S01]  /*3410*/  LDS R22, [R45+0x1ebc] ;  /* 0x001ebc002d167984 */ /* 0x000f620000000800 */
[----:B------:R-:W-:Y:S01]  /*3420*/  BAR.SYNC.DEFER_BLOCKING 0x0 ;  /* 0x0000000000007b1d */ /* 0x000fe20000010000 */
[----:B------:R-:W-:Y:S01]  /*3430*/  FFMA R21, R21, R28, R26 ;  /* 0x0000001c15157223 */ /* 0x000fe2000000001a */
[----:B------:R-:W-:-:S04]  /*3440*/  ISETP.NE.AND P6, PT, R62, RZ, PT ;  /* 0x000000ff3e00720c */ /* 0x000fc80003fc5270 */
[----:B------:R-:W-:Y:S01]  /*3450*/  BSSY.RECONVERGENT B0, `(.L_x_42) ;  /* 0x000001f000007945 */ /* 0x000fe20003800200 */
[----:B0-----:R-:W-:Y:S01]  /*3460*/  FFMA R24, R24, R31, R21 ;  /* 0x0000001f18187223 */ /* 0x001fe20000000015 */
[----:B------:R0:W-:Y:S04]  /*3470*/  STS [R52], R87 ;  /* 0x0000005734007388 */ /* 0x0001e80000000800 */
[----:B------:R0:W-:Y:S04]  /*3480*/  STS [R52+0x4], R85 ;  /* 0x0000045534007388 */ /* 0x0001e80000000800 */
[----:B------:R0:W-:Y:S04]  /*3490*/  STS [R52+0x8], R83 ;  /* 0x0000085334007388 */ /* 0x0001e80000000800 */
[----:B--2---:R0:W-:Y:S04]  /*34a0*/  STS [R52+0xc], R29 ;  /* 0x00000c1d34007388 */ /* 0x0041e80000000800 */
[----:B---3--:R0:W-:Y:S01]  /*34b0*/  STS [R52+0x10], R35 ;  /* 0x0000102334007388 */ /* 0x0081e20000000800 */
[----:B-1----:R-:W-:-:S04]  /*34c0*/  FFMA R23, R23, R34, R24 ;  /* 0x0000002217177223 */ /* 0x002fc80000000018 */
[----:B-----5:R-:W-:-:S04]  /*34d0*/  FFMA R20, R20, R37, R23 ;  /* 0x0000002514147223 */ /* 0x020fc80000000017 */
[----:B------:R-:W-:-:S04]  /*34e0*/  FFMA R23, R25, R40, R20 ;  /* 0x0000002819177223 */ /* 0x000fc80000000014 */
[----:B------:R-:W-:Y:S01]  /*34f0*/  FFMA R23, R22, R43, R23 ;  /* 0x0000002b16177223 */ /* 0x000fe20000000017 */
[----:B----4-:R0:W-:Y:S01]  /*3500*/  STS [R52+0x14], R41 ;  /* 0x0000142934007388 */ /* 0x0101e20000000800 */
[----:B------:R-:W-:Y:S05]  /*3510*/  @P6 BRA `(.L_x_43) ;  /* 0x0000000000486947 */ /* 0x000fea0003800000 */
[----:B------:R-:W-:Y:S01]  /*3520*/  IADD3 R20, PT, PT, R50, -0x7, RZ ;  /* 0xfffffff932147810 */ /* 0x000fe20007ffe0ff */
[----:B------:R-:W-:Y:S01]  /*3530*/  BSSY.RECONVERGENT B1, `(.L_x_44) ;  /* 0x000000f000017945 */ /* 0x000fe20003800200 */
[----:B------:R-:W-:Y:S02]  /*3540*/  MOV R21, RZ ;  /* 0x000000ff00157202 */ /* 0x000fe40000000f00 */
[----:B------:R-:W-:-:S04]  /*3550*/  LOP3.LUT R20, R20, 0xffff, RZ, 0xc0, !PT ;  /* 0x0000ffff14147812 */ /* 0x000fc800078ec0ff */
[----:B------:R-:W-:-:S13]  /*3560*/  ISETP.GT.U32.AND P6, PT, R20, 0x30, PT ;  /* 0x000000301400780c */ /* 0x000fda0003fc4070 */
[----:B------:R-:W-:Y:S05]  /*3570*/  @P6 BRA `(.L_x_45) ;  /* 0x0000000000286947 */ /* 0x000fea0003800000 */
[----:B------:R-:W1:Y:S01]  /*3580*/  S2R R22, SR_TID.Z ;  /* 0x0000000000167919 */ /* 0x000e620000002300 */
[----:B------:R-:W2:Y:S01]  /*3590*/  LDC.64 R20, c[0x0][0x380] ;  /* 0x0000e000ff147b82 */ /* 0x000ea20000000a00 */
[----:B-1----:R-:W-:-:S05]  /*35a0*/  IMAD R22, R22, 0x188, RZ ;  /* 0x0000018816167824 */ /* 0x002fca00078e02ff */
[----:B------:R-:W-:-:S05]  /*35b0*/  IADD3 R22, PT, PT, R22, -0x7, RZ ;  /* 0xfffffff916167810 */ /* 0x000fca0007ffe0ff */
[----:B------:R-:W-:Y:S01]  /*35c0*/  IMAD R25, R53, 0x31, R22 ;  /* 0x0000003135197824 */ /* 0x000fe200078e0216 */
[----:B------:R-:W-:-:S04]  /*35d0*/  LOP3.LUT R22, R50, 0xffff, RZ, 0xc0, !PT ;  /* 0x0000ffff32167812 */ /* 0x000fc800078ec0ff */
[----:B------:R-:W-:-:S05]  /*35e0*/  IADD3 R25, PT, PT, R22, R25, RZ ;  /* 0x0000001916197210 */ /* 0x000fca0007ffe0ff */
[----:B------:R-:W-:-:S04]  /*35f0*/  IMAD R25, R16, 0x620, R25 ;  /* 0x0000062010197824 */ /* 0x000fc800078e0219 */
[----:B--2---:R-:W-:-:S06]  /*3600*/  IMAD.WIDE.U32 R20, R25, 0x4, R20 ;  /* 0x0000000419147825 */ /* 0x004fcc00078e0014 */
[----:B------:R1:W5:Y:S02]  /*3610*/  LDG.E.CONSTANT R21, desc[UR4][R20.64] ;  /* 0x0000000414157981 */ /* 0x000364000c1e9900 */
.L_x_45:
[----:B------:R-:W-:Y:S05]  /*3620*/  BSYNC.RECONVERGENT B1 ;  /* 0x0000000000017941 */ /* 0x000fea0003800200 */
.L_x_44:
[----:B-----5:R2:W-:Y:S02]  /*3630*/  STS [R52+0x18], R21 ;  /* 0x0000181534007388 */ /* 0x0205e40000000800 */
.L_x_43:
[----:B------:R-:W-:Y:S05]  /*3640*/  BSYNC.RECONVERGENT B0 ;  /* 0x0000000000007941 */ /* 0x000fea0003800200 */
.L_x_42:
[----:B------:R-:W-:Y:S01]  /*3650*/  ISETP.NE.AND P6, PT, R60, RZ, PT ;  /* 0x000000ff3c00720c */ /* 0x000fe20003fc5270 */
[----:B------:R-:W-:-:S12]  /*3660*/  BSSY.RECONVERGENT B0, `(.L_x_46) ;  /* 0x000000e000007945 */ /* 0x000fd80003800200 */
[----:B------:R-:W-:Y:S05]  /*3670*/  @P6 BRA `(.L_x_47) ;  /* 0x0000000000306947 */ /* 0x000fea0003800000 */
[----:B-1----:R-:W-:Y:S01]  /*3680*/  IADD3 R20, PT, PT, R48, -0x7, RZ ;  /* 0xfffffff930147810 */ /* 0x002fe20007ffe0ff */
[----:B------:R-:W-:Y:S01]  /*3690*/  BSSY.RECONVERGENT B1, `(.L_x_48) ;  /* 0x0000009000017945 */ /* 0x000fe20003800200 */
[----:B--2---:R-:W-:Y:S02]  /*36a0*/  MOV R21, RZ ;  /* 0x000000ff00157202 */ /* 0x004fe40000000f00 */
[----:B------:R-:W-:-:S04]  /*36b0*/  LOP3.LUT R20, R20, 0xffff, RZ, 0xc0, !PT ;  /* 0x0000ffff14147812 */ /* 0x000fc800078ec0ff */
[----:B------:R-:W-:-:S13]  /*36c0*/  ISETP.GT.U32.AND P6, PT, R20, 0x30, PT ;  /* 0x000000301400780c */ /* 0x000fda0003fc4070 */
[----:B------:R-:W-:Y:S05]  /*36d0*/  @P6 BRA `(.L_x_49) ;  /* 0x0000000000106947 */ /* 0x000fea0003800000 */
[----:B------:R-:W1:Y:S01]  /*36e0*/  LDC.64 R20, c[0x0][0x380] ;  /* 0x0000e000ff147b82 */ /* 0x000e620000000a00 */
[----:B------:R-:W-:-:S04]  /*36f0*/  IMAD R25, R16, 0x620, R12 ;  /* 0x0000062010197824 */ /* 0x000fc800078e020c */
[----:B-1----:R-:W-:-:S06]  /*3700*/  IMAD.WIDE.U32 R20, R25, 0x4, R20 ;  /* 0x0000000419147825 */ /* 0x002fcc00078e0014 */
[----:B------:R1:W5:Y:S02]  /*3710*/  LDG.E.CONSTANT R21, desc[UR4][R20.64] ;  /* 0x0000000414157981 */ /* 0x000364000c1e9900 */
.L_x_49:
[----:B------:R-:W-:Y:S05]  /*3720*/  BSYNC.RECONVERGENT B1 ;  /* 0x0000000000017941 */ /* 0x000fea0003800200 */
.L_x_48:
[----:B-----5:R3:W-:Y:S02]  /*3730*/  STS [R52+0x1c], R21 ;  /* 0x00001c1534007388 */ /* 0x0207e40000000800 */
.L_x_47:
[----:B------:R-:W-:Y:S05]  /*3740*/  BSYNC.RECONVERGENT B0 ;  /* 0x0000000000007941 */ /* 0x000fea0003800200 */
.L_x_46:
[----:B------:R-:W-:Y:S01]  /*3750*/  ISETP.NE.AND P6, PT, R58, RZ, PT ;  /* 0x000000ff3a00720c */ /* 0x000fe20003fc5270 */
[----:B------:R-:W-:-:S12]  /*3760*/  BSSY.RECONVERGENT B0, `(.L_x_50) ;  /* 0x000000e000007945 */ /* 0x000fd80003800200 */
[----:B------:R-:W-:Y:S05]  /*3770*/  @P6 BRA `(.L_x_51) ;  /* 0x0000000000306947 */ /* 0x000fea0003800000 */
[----:B-1----:R-:W-:Y:S01]  /*3780*/  VIADD R20, R47, 0xfffffff9 ;  /* 0xfffffff92f147836 */ /* 0x002fe20000000000 */
[----:B------:R-:W-:Y:S01]  /*3790*/  BSSY.RECONVERGENT B1, `(.L_x_52) ;  /* 0x0000009000017945 */ /* 0x000fe20003800200 */
[----:B--23--:R-:W-:-:S03]  /*37a0*/  HFMA2 R21, -RZ, RZ, 0, 0 ;  /* 0x00000000ff157431 */ /* 0x00cfc600000001ff */
[----:B------:R-:W-:-:S04]  /*37b0*/  LOP3.LUT R20, R20, 0xffff, RZ, 0xc0, !PT ;  /* 0x0000ffff14147812 */ /* 0x000fc800078ec0ff */
[----:B------:R-:W-:-:S13]  /*37c0*/  ISETP.GT.U32.AND P6, PT, R20, 0x30, PT ;  /* 0x000000301400780c */ /* 0x000fda0003fc4070 */
[----:B------:R-:W-:Y:S05]  /*37d0*/  @P6 BRA `(.L_x_53) ;  /* 0x0000000000106947 */ /* 0x000fea0003800000 */
[----:B------:R-:W1:Y:S01]  /*37e0*/  LDC.64 R20, c[0x0][0x380] ;  /* 0x0000e000ff147b82 */ /* 0x000e620000000a00 */
[----:B------:R-:W-:-:S04]  /*37f0*/  IMAD R25, R16, 0x620, R13 ;  /* 0x0000062010197824 */ /* 0x000fc800078e020d */
[----:B-1----:R-:W-:-:S06]  /*3800*/  IMAD.WIDE.U32 R20, R25, 0x4, R20 ;  /* 0x0000000419147825 */ /* 0x002fcc00078e0014 */
[----:B------:R1:W5:Y:S02]  /*3810*/  LDG.E.CONSTANT R21, desc[UR4][R20.64] ;  /* 0x0000000414157981 */ /* 0x000364000c1e9900 */
.L_x_53:
[----:B------:R-:W-:Y:S05]  /*3820*/  BSYNC.RECONVERGENT B1 ;  /* 0x0000000000017941 */ /* 0x000fea0003800200 */
.L_x_52:
[----:B-----5:R4:W-:Y:S02]  /*3830*/  STS [R52+0x20], R21 ;  /* 0x0000201534007388 */ /* 0x0209e40000000800 */
.L_x_51:
[----:B------:R-:W-:Y:S05]  /*3840*/  BSYNC.RECONVERGENT B0 ;  /* 0x0000000000007941 */ /* 0x000fea0003800200 */
.L_x_50:
[----:B------:R-:W-:Y:S01]  /*3850*/  ISETP.NE.AND P6, PT, R56, RZ, PT ;  /* 0x000000ff3800720c */ /* 0x000fe20003fc5270 */
[----:B------:R-:W-:-:S12]  /*3860*/  BSSY.RECONVERGENT B0, `(.L_x_54) ;  /* 0x000000d000007945 */ /* 0x000fd80003800200 */
[----:B------:R-:W-:Y:S05]  /*3870*/  @P6 BRA `(.L_x_55) ;  /* 0x00000000002c6947 */ /* 0x000fea0003800000 */
[----:B-1----:R-:W-:Y:S01]  /*3880*/  LOP3.LUT R20, R6, 0xffff, RZ, 0xc0, !PT ;  /* 0x0000ffff06147812 */ /* 0x002fe200078ec0ff */
[----:B------:R-:W-:Y:S01]  /*3890*/  BSSY.RECONVERGENT B1, `(.L_x_56) ;  /* 0x0000008000017945 */ /* 0x000fe20003800200 */
[----:B--234-:R-:W-:Y:S02]  /*38a0*/  MOV R21, RZ ;  /* 0x000000ff00157202 */ /* 0x01cfe40000000f00 */
[----:B------:R-:W-:-:S13]  /*38b0*/  ISETP.GT.U32.AND P6, PT, R20, 0x30, PT ;  /* 0x000000301400780c */ /* 0x000fda0003fc4070 */
[----:B------:R-:W-:Y:S05]  /*38c0*/  @P6 BRA `(.L_x_57) ;  /* 0x0000000000106947 */ /* 0x000fea0003800000 */
[----:B------:R-:W1:Y:S01]  /*38d0*/  LDC.64 R20, c[0x0][0x380] ;  /* 0x0000e000ff147b82 */ /* 0x000e620000000a00 */
[----:B------:R-:W-:-:S04]  /*38e0*/  IMAD R25, R16, 0x620, R14 ;  /* 0x0000062010197824 */ /* 0x000fc800078e020e */
[----:B-1----:R-:W-:-:S06]  /*38f0*/  IMAD.WIDE.U32 R20, R25, 0x4, R20 ;  /* 0x0000000419147825 */ /* 0x002fcc00078e0014 */
[----:B------:R1:W5:Y:S02]  /*3900*/  LDG.E.CONSTANT R21, desc[UR4][R20.64] ;  /* 0x0000000414157981 */ /* 0x000364000c1e9900 */
.L_x_57:
[----:B------:R-:W-:Y:S05]  /*3910*/  BSYNC.RECONVERGENT B1 ;  /* 0x0000000000017941 */ /* 0x000fea0003800200 */
.L_x_56:
[----:B-----5:R2:W-:Y:S02]  /*3920*/  STS [R52+0x24], R21 ;  /* 0x0000241534007388 */ /* 0x0205e40000000800 */
.L_x_55:
[----:B------:R-:W-:Y:S05]  /*3930*/  BSYNC.RECONVERGENT B0 ;  /* 0x0000000000007941 */ /* 0x000fea0003800200 */
.L_x_54:
[----:B------:R-:W-:Y:S01]  /*3940*/  ISETP.NE.AND P6, PT, R54, RZ, PT ;  /* 0x000000ff3600720c */ /* 0x000fe20003fc5270 */
[----:B------:R-:W-:-:S12]  /*3950*/  BSSY.RECONVERGENT B0, `(.L_x_58) ;  /* 0x000000d000007945 */ /* 0x000fd80003800200 */
[----:B------:R-:W-:Y:S05]  /*3960*/  @P6 BRA `(.L_x_59) ;  /* 0x00000000002c6947 */ /* 0x000fea0003800000 */
[----:B-1----:R-:W-:Y:S01]  /*3970*/  LOP3.LUT R20, R7, 0xffff, RZ, 0xc0, !PT ;  /* 0x0000ffff07147812 */ /* 0x002fe200078ec0ff */
[----:B------:R-:W-:Y:S01]  /*3980*/  BSSY.RECONVERGENT B1, `(.L_x_60) ;  /* 0x0000008000017945 */ /* 0x000fe20003800200 */
[----:B--234-:R-:W-:Y:S02]  /*3990*/  HFMA2 R21, -RZ, RZ, 0, 0 ;  /* 0x00000000ff157431 */ /* 0x01cfe400000001ff */
[----:B------:R-:W-:-:S13]  /*39a0*/  ISETP.GT.U32.AND P6, PT, R20, 0x30, PT ;  /* 0x000000301400780c */ /* 0x000fda0003fc4070 */
[----:B------:R-:W-:Y:S05]  /*39b0*/  @P6 BRA `(.L_x_61) ;  /* 0x0000000000106947 */ /* 0x000fea0003800000 */
[----:B------:R-:W1:Y:S01]  /*39c0*/  LDC.64 R20, c[0x0][0x380] ;  /* 0x0000e000ff147b82 */ /* 0x000e620000000a00 */
[----:B------:R-:W-:-:S04]  /*39d0*/  IMAD R25, R16, 0x620, R15 ;  /* 0x0000062010197824 */ /* 0x000fc800078e020f */
[----:B-1----:R-:W-:-:S06]  /*39e0*/  IMAD.WIDE.U32 R20, R25, 0x4, R20 ;  /* 0x0000000419147825 */ /* 0x002fcc00078e0014 */
[----:B------:R1:W5:Y:S02]  /*39f0*/  LDG.E.CONSTANT R21, desc[UR4][R20.64] ;  /* 0x0000000414157981 */ /* 0x000364000c1e9900 */
.L_x_61:
[----:B------:R-:W-:Y:S05]  /*3a00*/  BSYNC.RECONVERGENT B1 ;  /* 0x0000000000017941 */ /* 0x000fea0003800200 */
.L_x_60:
[----:B-----5:R2:W-:Y:S02]  /*3a10*/  STS [R52+0x28], R21 ;  /* 0x0000281534007388 */ /* 0x0205e40000000800 */
.L_x_59:
[----:B------:R-:W-:Y:S05]  /*3a20*/  BSYNC.RECONVERGENT B0 ;  /* 0x0000000000007941 */ /* 0x000fea0003800200 */
.L_x_58:
[----:B--234-:R-:W2:Y:S01]  /*3a30*/  @!P1 LDG.E.CONSTANT R21, desc[UR4][R88.64+0x4] ;  /* 0x0000040458159981 */ /* 0x01cea2000c1e9900 */
[----:B0-----:R-:W-:Y:S02]  /*3a40*/  P2R R83, PR, RZ, 0x20 ;  /* 0x00000020ff537803 */ /* 0x001fe40000000000 */
[----:B------:R-:W-:Y:S01]  /*3a50*/  ISETP.NE.AND P5, PT, R71, RZ, PT ;  /* 0x000000ff4700720c */ /* 0x000fe20003fa5270 */
[----:B------:R-:W3:Y:S01]  /*3a60*/  @!P2 LDG.E.CONSTANT R25, desc[UR4][R88.64+0x10] ;  /* 0x000010045819a981 */ /* 0x000ee2000c1e9900 */
[----:B------:R-:W-:Y:S02]  /*3a70*/  P2R R82, PR, RZ, 0x1 ;  /* 0x00000001ff527803 */ /* 0x000fe40000000000 */
[----:B------:R-:W-:Y:S02]  /*3a80*/  ISETP.NE.AND P0, PT, R70, RZ, PT ;  /* 0x000000ff4600720c */ /* 0x000fe40003f05270 */
[----:B------:R-:W-:Y:S01]  /*3a90*/  ISETP.NE.AND P6, PT, R69, RZ, PT ;  /* 0x000000ff4500720c */ /* 0x000fe20003fc5270 */
[----:B--2---:R-:W-:Y:S04]  /*3aa0*/  @!P1 STS [R46], R21 ;  /* 0x000000152e009388 */ /* 0x004fe80000000800 */
[----:B---3--:R-:W-:Y:S01]  /*3ab0*/  @!P2 STS [R46+0x4], R25 ;  /* 0x000004192e00a388 */ /* 0x008fe20000000800 */
[----:B------:R-:W-:Y:S06]  /*3ac0*/  BAR.SYNC.DEFER_BLOCKING 0x0 ;  /* 0x0000000000007b1d */ /* 0x000fec0000010000 */
[----:B-1----:R-:W-:Y:S04]  /*3ad0*/  LDS R20, [R45] ;  /* 0x000000002d147984 */ /* 0x002fe80000000800 */
[----:B------:R-:W0:Y:S04]  /*3ae0*/  LDS.128 R40, [R44] ;  /* 0x000000002c287984 */ /* 0x000e280000000c00 */
[----:B------:R-:W1:Y:S04]  /*3af0*/  LDS R22, [R45+0xfc] ;  /* 0x0000fc002d167984 */ /* 0x000e680000000800 */
[----:B------:R-:W-:Y:S04]  /*3b00*/  LDS R29, [R45+0x1f8] ;  /* 0x0001f8002d1d7984 */ /* 0x000fe80000000800 */
[----:B------:R-:W2:Y:S04]  /*3b10*/  LDS.128 R32, [R44+0x10] ;  /* 0x000010002c207984 */ /* 0x000ea80000000c00 */
[----:B------:R-:W-:Y:S04]  /*3b20*/  LDS R84, [R45+0x2f4] ;  /* 0x0002f4002d547984 */ /* 0x000fe80000000800 */
[----:B------:R-:W3:Y:S04]  /*3b30*/  LDS.128 R36, [R44+0x20] ;  /* 0x000020002c247984 */ /* 0x000ee80000000c00 */
[----:B------:R-:W-:Y:S04]  /*3b40*/  LDS R21, [R45+0x3f0] ;  /* 0x0003f0002d157984 */ /* 0x000fe80000000800 */
[----:B------:R-:W4:Y:S04]  /*3b50*/  LDS.128 R24, [R44+0x30] ;  /* 0x000030002c187984 */ /* 0x000f280000000c00 */
[----:B------:R-:W-:Y:S01]  /*3b60*/  LDS R85, [R45+0x18b8] ;  /* 0x0018b8002d557984 */ /* 0x000fe20000000800 */
[----:B0-----:R-:W-:-:S03]  /*3b70*/  FFMA R23, R20, R40, R23 ;  /* 0x0000002814177223 */ /* 0x001fc60000000017 */
[----:B------:R-:W0:Y:S01]  /*3b80*/  LDS R20, [R45+0x4ec] ;  /* 0x0004ec002d147984 */ /* 0x000e220000000800 */
[----:B-1----:R-:W-:-:S03]  /*3b90*/  FFMA R22, R22, R43, R23 ;  /* 0x0000002b16167223 */ /* 0x002fc60000000017 */
[----:B------:R-:W-:Y:S01]  /*3ba0*/  LDS R43, [R45+0x5e8] ;  /* 0x0005e8002d2b7984 */ /* 0x000fe20000000800 */
[----:B--2---:R-:W-:-:S03]  /*3bb0*/  FFMA R23, R29, R34, R22 ;  /* 0x000000221d177223 */ /* 0x004fc60000000016 */
[----:B------:R-:W1:Y:S01]  /*3bc0*/  LDS.128 R28, [R44+0x40] ;  /* 0x000040002c1c7984 */ /* 0x000e620000000c00 */
[----:B---3--:R-:W-:-:S03]  /*3bd0*/  FFMA R84, R84, R37, R23 ;  /* 0x0000002554547223 */ /* 0x008fc60000000017 */
[----:B------:R-:W-:Y:S01]  /*3be0*/  LDS R37, [R45+0x118] ;  /* 0x000118002d257984 */ /* 0x000fe20000000800 */
[----:B----4-:R-:W-:-:S03]  /*3bf0*/  FFMA R21, R21, R24, R84 ;  /* 0x0000001815157223 */ /* 0x010fc60000000054 */
[----:B------:R-:W-:Y:S01]  /*3c00*/  LDS R24, [R45+0x6e4] ;  /* 0x0006e4002d187984 */ /* 0x000fe20000000800 */
[----:B0-----:R-:W-:-:S03]  /*3c10*/  FFMA R34, R20, R27, R21 ;  /* 0x0000001b14227223 */ /* 0x001fc60000000015 */
[----:B------:R-:W0:Y:S04]  /*3c20*/  LDS.128 R20, [R44+0x50] ;  /* 0x000050002c147984 */ /* 0x000e280000000c00 */
[----:B------:R-:W2:Y:S01]  /*3c30*/  LDS R27, [R45+0x1c] ;  /* 0x00001c002d1b7984 */ /* 0x000ea20000000800 */
[----:B-1----:R-:W-:-:S03]  /*3c40*/  FFMA R43, R43, R30, R34 ;  /* 0x0000001e2b2b7223 */ /* 0x002fc60000000022 */
[----:B------:R-:W1:Y:S04]  /*3c50*/  LDS R30, [R45+0x214] ;  /* 0x000214002d1e7984 */ /* 0x000e680000000800 */
[----:B------:R-:W-:Y:S01]  /*3c60*/  LDS R34, [R45+0x40c] ;  /* 0x00040c002d227984 */ /* 0x000fe20000000800 */
[----:B0-----:R-:W-:-:S03]  /*3c70*/  FFMA R24, R24, R21, R43 ;  /* 0x0000001518187223 */ /* 0x001fc6000000002b */
[----:B------:R-:W0:Y:S01]  /*3c80*/  LDS R43, [R45+0x310] ;  /* 0x000310002d2b7984 */ /* 0x000e220000000800 */
[----:B--2---:R-:W-:-:S03]  /*3c90*/  FFMA R24, R27, R41, R24 ;  /* 0x000000291b187223 */ /* 0x004fc60000000018 */
[----:B------:R-:W2:Y:S01]  /*3ca0*/  LDS R41, [R45+0x508] ;  /* 0x000508002d297984 */ /* 0x000ea20000000800 */
[----:B------:R-:W-:-:S03]  /*3cb0*/  FFMA R37, R37, R32, R24 ;  /* 0x0000002025257223 */ /* 0x000fc60000000018 */
[----:B------:R-:W3:Y:S04]  /*3cc0*/  LDS R32, [R45+0x604] ;  /* 0x000604002d207984 */ /* 0x000ee80000000800 */
[----:B------:R-:W4:Y:S04]  /*3cd0*/  LDS R27, [R45+0x700] ;  /* 0x000700002d1b7984 */ /* 0x000f280000000800 */
[----:B------:R-:W5:Y:S01]  /*3ce0*/  LDS R21, [R45+0x38] ;  /* 0x000038002d157984 */ /* 0x000f620000000800 */
[----:B-1----:R-:W-:-:S03]  /*3cf0*/  FFMA R30, R30, R35, R37 ;  /* 0x000000231e1e7223 */ /* 0x002fc60000000025 */
[----:B------:R-:W1:Y:S04]  /*3d00*/  LDS R24, [R45+0x134] ;  /* 0x000134002d187984 */ /* 0x000e680000000800 */
[----:B------:R-:W-:Y:S01]  /*3d10*/  LDS R35, [R45+0x428] ;  /* 0x000428002d237984 */ /* 0x000fe20000000800 */
[----:B0-----:R-:W-:-:S03]  /*3d20*/  FFMA R43, R43, R38, R30 ;  /* 0x000000262b2b7223 */ /* 0x001fc6000000001e */
[----:B------:R-:W-:Y:S01]  /*3d30*/  LDS R30, [R45+0x32c] ;  /* 0x00032c002d1e7984 */ /* 0x000fe20000000800 */
[----:B------:R-:W-:-:S03]  /*3d40*/  FFMA R34, R34, R25, R43 ;  /* 0x0000001922227223 */ /* 0x000fc6000000002b */
[----:B------:R-:W0:Y:S01]  /*3d50*/  LDS R25, [R45+0x230] ;  /* 0x000230002d197984 */ /* 0x000e220000000800 */
[----:B--2---:R-:W-:-:S03]  /*3d60*/  FFMA R41, R41, R28, R34 ;  /* 0x0000001c29297223 */ /* 0x004fc60000000022 */
[----:B------:R-:W2:Y:S01]  /*3d70*/  LDS R28, [R45+0x524] ;  /* 0x000524002d1c7984 */ /* 0x000ea20000000800 */
[----:B---3--:R-:W-:-:S03]  /*3d80*/  FFMA R32, R32, R31, R41 ;  /* 0x0000001f20207223 */ /* 0x008fc60000000029 */
[----:B------:R-:W3:Y:S01]  /*3d90*/  LDS R31, [R45+0x620] ;  /* 0x000620002d1f7984 */ /* 0x000ee20000000800 */
[----:B----4-:R-:W-:-:S03]  /*3da0*/  FFMA R32, R27, R22, R32 ;  /* 0x000000161b207223 */ /* 0x010fc60000000020 */
[----:B------:R-:W4:Y:S01]  /*3db0*/  LDS R22, [R45+0x71c] ;  /* 0x00071c002d167984 */ /* 0x000f220000000800 */
[----:B-----5:R-:W-:-:S03]  /*3dc0*/  FFMA R27, R21, R42, R32 ;  /* 0x0000002a151b7223 */ /* 0x020fc60000000020 */
[----:B------:R-:W-:Y:S04]  /*3dd0*/  LDS R21, [R45+0x7e0] ;  /* 0x0007e0002d157984 */ /* 0x000fe80000000800 */
[----:B------:R-:W5:Y:S01]  /*3de0*/  LDS.128 R40, [R44+0x60] ;  /* 0x000060002c287984 */ /* 0x000f620000000c00 */
[----:B-1----:R-:W-:-:S04]  /*3df0*/  FFMA R24, R24, R33, R27 ;  /* 0x0000002118187223 */ /* 0x002fc8000000001b */
[----:B0-----:R-:W-:Y:S02]  /*3e00*/  FFMA R25, R25, R36, R24 ;  /* 0x0000002419197223 */ /* 0x001fe40000000018 */
[----:B------:R-:W0:Y:S02]  /*3e10*/  LDS R24, [R45+0x8dc] ;  /* 0x0008dc002d187984 */ /* 0x000e240000000800 */
[----:B------:R-:W-:Y:S02]  /*3e20*/  FFMA R30, R30, R39, R25 ;  /* 0x000000271e1e7223 */ /* 0x000fe40000000019 */
[----:B------:R-:W-:Y:S02]  /*3e30*/  LDS R25, [R45+0x9d8] ;  /* 0x0009d8002d197984 */ /* 0x000fe40000000800 */
[----:B------:R-:W-:Y:S02]  /*3e40*/  FFMA R35, R35, R26, R30 ;  /* 0x0000001a23237223 */ /* 0x000fe4000000001e */
[----:B------:R-:W-:Y:S02]  /*3e50*/  LDS.128 R36, [R44+0x80] ;  /* 0x000080002c247984 */ /* 0x000fe40000000c00 */
[----:B--2---:R-:W-:-:S02]  /*3e60*/  FFMA R28, R28, R29, R35 ;  /* 0x0000001d1c1c7223 */ /* 0x004fc40000000023 */
[----:B------:R-:W1:Y:S02]  /*3e70*/  LDS.128 R32, [R44+0x70] ;  /* 0x000070002c207984 */ /* 0x000e640000000c00 */
[----:B---3--:R-:W-:Y:S02]  /*3e80*/  FFMA R31, R31, R20, R28 ;  /* 0x000000141f1f7223 */ /* 0x008fe4000000001c */
[----:B------:R-:W2:Y:S02]  /*3e90*/  LDS R28, [R45+0xad4] ;  /* 0x000ad4002d1c7984 */ /* 0x000ea40000000800 */
[----:B----4-:R-:W-:Y:S02]  /*3ea0*/  FFMA R22, R22, R23, R31 ;  /* 0x0000001716167223 */ /* 0x010fe4000000001f */
[----:B------:R-:W-:Y:S02]  /*3eb0*/  LDS R29, [R45+0xbd0] ;  /* 0x000bd0002d1d7984 */ /* 0x000fe40000000800 */
[----:B-----5:R-:W-:-:S02]  /*3ec0*/  FFMA R27, R21, R40, R22 ;  /* 0x00000028151b7223 */ /* 0x020fc40000000016 */
[----:B------:R-:W3:Y:S04]  /*3ed0*/  LDS.128 R20, [R44+0x90] ;  /* 0x000090002c147984 */ /* 0x000ee80000000c00 */
[----:B------:R-:W4:Y:S01]  /*3ee0*/  LDS R30, [R45+0xccc] ;  /* 0x000ccc002d1e7984 */ /* 0x000f220000000800 */
[----:B0-----:R-:W-:-:S03]  /*3ef0*/  FFMA R24, R24, R43, R27 ;  /* 0x0000002b18187223 */ /* 0x001fc6000000001b */
[----:B------:R-:W-:Y:S01]  /*3f00*/  LDS R43, [R45+0xdc8] ;  /* 0x000dc8002d2b7984 */ /* 0x000fe20000000800 */
[----:B-1----:R-:W-:-:S03]  /*3f10*/  FFMA R31, R25, R34, R24 ;  /* 0x00000022191f7223 */ /* 0x002fc60000000018 */
[----:B------:R-:W0:Y:S01]  /*3f20*/  LDS.128 R24, [R44+0xa0] ;  /* 0x0000a0002c187984 */ /* 0x000e220000000c00 */
[----:B--2---:R-:W-:-:S03]  /*3f30*/  FFMA R28, R28, R37, R31 ;  /* 0x000000251c1c7223 */ /* 0x004fc6000000001f */
[----:B------:R-:W-:Y:S01]  /*3f40*/  LDS R37, [R45+0x8f8] ;  /* 0x0008f8002d257984 */ /* 0x000fe20000000800 */
[----:B---3--:R-:W-:-:S03]  /*3f50*/  FFMA R29, R29, R20, R28 ;  /* 0x000000141d1d7223 */ /* 0x008fc6000000001c */
[----:B------:R-:W-:Y:S01]  /*3f60*/  LDS R20, [R45+0xec4] ;  /* 0x000ec4002d147984 */ /* 0x000fe20000000800 */
[----:B----4-:R-:W-:-:S03]  /*3f70*/  FFMA R34, R30, R23, R29 ;  /* 0x000000171e227223 */ /* 0x010fc6000000001d */
[----:B------:R-:W1:Y:S04]  /*3f80*/  LDS.128 R28, [R44+0xb0] ;  /* 0x0000b0002c1c7984 */ /* 0x000e680000000c00 */
[----:B------:R-:W2:Y:S01]  /*3f90*/  LDS R23, [R45+0x7fc] ;  /* 0x0007fc002d177984 */ /* 0x000ea20000000800 */
[----:B0-----:R-:W-:-:S03]  /*3fa0*/  FFMA R43, R43, R26, R34 ;  /* 0x0000001a2b2b7223 */ /* 0x001fc60000000022 */
[----:B------:R-:W0:Y:S04]  /*3fb0*/  LDS R26, [R45+0x9f4] ;  /* 0x0009f4002d1a7984 */ /* 0x000e280000000800 */
[----:B------:R-:W-:Y:S01]  /*3fc0*/  LDS R34, [R45+0xbec] ;  /* 0x000bec002d227984 */ /* 0x000fe20000000800 */
[----:B-1----:R-:W-:-:S03]  /*3fd0*/  FFMA R20, R20, R29, R43 ;  /* 0x0000001d14147223 */ /* 0x002fc6000000002b */
[----:B------:R-:W1:Y:S01]  /*3fe0*/  LDS R43, [R45+0xaf0] ;  /* 0x000af0002d2b7984 */ /* 0x000e620000000800 */
[----:B--2---:R-:W-:-:S03]  /*3ff0*/  FFMA R20, R23, R41, R20 ;  /* 0x0000002917147223 */ /* 0x004fc60000000014 */
[----:B------:R-:W2:Y:S01]  /*4000*/  LDS R41, [R45+0xce8] ;  /* 0x000ce8002d297984 */ /* 0x000ea20000000800 */
[----:B------:R-:W-:-:S03]  /*4010*/  FFMA R37, R37, R32, R20 ;  /* 0x0000002025257223 */ /* 0x000fc60000000014 */
[----:B------:R-:W3:Y:S04]  /*4020*/  LDS R32, [R45+0xde4] ;  /* 0x000de4002d207984 */ /* 0x000ee80000000800 */
[----:B------:R-:W4:Y:S04]  /*4030*/  LDS R29, [R45+0xee0] ;  /* 0x000ee0002d1d7984 */ /* 0x000f280000000800 */
[----:B------:R-:W5:Y:S04]  /*4040*/  LDS R23, [R45+0x818] ;  /* 0x000818002d177984 */ /* 0x000f680000000800 */
[----:B------:R-:W5:Y:S01]  /*4050*/  LDS R20, [R45+0x914] ;  /* 0x000914002d147984 */ /* 0x000f620000000800 */
[----:B0-----:R-:W-:-:S03]  /*4060*/  FFMA R26, R26, R35, R37 ;  /* 0x000000231a1a7223 */ /* 0x001fc60000000025 */
[----:B------:R-:W-:Y:S01]  /*4070*/  LDS R35, [R45+0xc08] ;  /* 0x000c08002d237984 */ /* 0x000fe20000000800 */
[----:B-1----:R-:W-:-:S03]  /*4080*/  FFMA R43, R43, R38, R26 ;  /* 0x000000262b2b7223 */ /* 0x002fc6000000001a */
[----:B------:R-:W-:Y:S01]  /*4090*/  LDS R26, [R45+0xb0c] ;  /* 0x000b0c002d1a7984 */ /* 0x000fe20000000800 */
[----:B------:R-:W-:-:S03]  /*40a0*/  FFMA R34, R34, R21, R43 ;  /* 0x0000001522227223 */ /* 0x000fc6000000002b */
[----:B------:R-:W0:Y:S01]  /*40b0*/  LDS R21, [R45+0xa10] ;  /* 0x000a10002d157984 */ /* 0x000e220000000800 */
[----:B--2---:R-:W-:-:S03]  /*40c0*/  FFMA R41, R41, R24, R34 ;  /* 0x0000001829297223 */ /* 0x004fc60000000022 */
[----:B------:R-:W1:Y:S01]  /*40d0*/  LDS R24, [R45+0xd04] ;  /* 0x000d04002d187984 */ /* 0x000e620000000800 */
[----:B---3--:R-:W-:-:S03]  /*40e0*/  FFMA R32, R32, R27, R41 ;  /* 0x0000001b20207223 */ /* 0x008fc60000000029 */
[----:B------:R-:W2:Y:S01]  /*40f0*/  LDS R27, [R45+0xe00] ;  /* 0x000e00002d1b7984 */ /* 0x000ea20000000800 */
[----:B----4-:R-:W-:-:S03]  /*4100*/  FFMA R32, R29, R30, R32 ;  /* 0x0000001e1d207223 */ /* 0x010fc60000000020 */
[----:B------:R-:W3:Y:S01]  /*4110*/  LDS R30, [R45+0xefc] ;  /* 0x000efc002d1e7984 */ /* 0x000ee20000000800 */
[----:B-----5:R-:W-:-:S03]  /*4120*/  FFMA R23, R23, R42, R32 ;  /* 0x0000002a17177223 */ /* 0x020fc60000000020 */
[----:B------:R-:W-:Y:S04]  /*4130*/  LDS R29, [R45+0xfc0] ;  /* 0x000fc0002d1d7984 */ /* 0x000fe80000000800 */
[----:B------:R-:W4:Y:S01]  /*4140*/  LDS.128 R40, [R44+0xc0] ;  /* 0x0000c0002c287984 */ /* 0x000f220000000c00 */
[----:B------:R-:W-:-:S03]  /*4150*/  FFMA R20, R20, R33, R23 ;  /* 0x0000002114147223 */ /* 0x000fc60000000017 */
[----:B------:R-:W5:Y:S04]  /*4160*/  LDS R32, [R45+0x10bc] ;  /* 0x0010bc002d207984 */ /* 0x000f680000000800 */
[----:B------:R-:W-:Y:S04]  /*4170*/  LDS R33, [R45+0x11b8] ;  /* 0x0011b8002d217984 */ /* 0x000fe80000000800 */
[----:B------:R-:W-:Y:S01]  /*4180*/  LDS R34, [R45+0x12b4] ;  /* 0x0012b4002d227984 */ /* 0x000fe20000000800 */
[----:B0-----:R-:W-:-:S04]  /*4190*/  FFMA R21, R21, R36, R20 ;  /* 0x0000002415157223 */ /* 0x001fc80000000014 */
[----:B------:R-:W-:Y:S02]  /*41a0*/  FFMA R26, R26, R39, R21 ;  /* 0x000000271a1a7223 */ /* 0x000fe40000000015 */
[----:B------:R-:W-:Y:S02]  /*41b0*/  LDS.128 R36, [R44+0xe0] ;  /* 0x0000e0002c247984 */ /* 0x000fe40000000c00 */
[----:B------:R-:W-:Y:S02]  /*41c0*/  FFMA R35, R35, R22, R26 ;  /* 0x0000001623237223 */ /* 0x000fe4000000001a */
[----:B------:R-:W0:Y:S02]  /*41d0*/  LDS.128 R20, [R44+0xd0] ;  /* 0x0000d0002c147984 */ /* 0x000e240000000c00 */
[----:B-1----:R-:W-:Y:S02]  /*41e0*/  FFMA R24, R24, R25, R35 ;  /* 0x0000001918187223 */ /* 0x002fe40000000023 */
[----:B------:R-:W-:Y:S02]  /*41f0*/  LDS R35, [R45+0x13b0] ;  /* 0x0013b0002d237984 */ /* 0x000fe40000000800 */
[----:B--2---:R-:W-:-:S04]  /*4200*/  FFMA R27, R27, R28, R24 ;  /* 0x0000001c1b1b7223 */ /* 0x004fc80000000018 */
[----:B---3--:R-:W-:Y:S02]  /*4210*/  FFMA R30, R30, R31, R27 ;  /* 0x0000001f1e1e7223 */ /* 0x008fe4000000001b */
[----:B------:R-:W1:Y:S02]  /*4220*/  LDS.128 R24, [R44+0xf0] ;  /* 0x0000f0002c187984 */ /* 0x000e640000000c00 */
[----:B----4-:R-:W-:Y:S02]  /*4230*/  FFMA R29, R29, R40, R30 ;  /* 0x000000281d1d7223 */ /* 0x010fe4000000001e */
[----:B------:R-:W2:Y:S02]  /*4240*/  LDS R40, [R45+0x14ac] ;  /* 0x0014ac002d287984 */ /* 0x000ea40000000800 */
[----:B-----5:R-:W-:Y:S02]  /*4250*/  FFMA R32, R32, R43, R29 ;  /* 0x0000002b20207223 */ /* 0x020fe4000000001d */
[----:B------:R-:W-:Y:S04]  /*4260*/  LDS R43, [R45+0x15a8] ;  /* 0x0015a8002d2b7984 */ /* 0x000fe80000000800 */
[----:B------:R-:W3:Y:S01]  /*4270*/  LDS.128 R28, [R44+0x100] ;  /* 0x000100002c1c7984 */ /* 0x000ee20000000c00 */
[----:B0-----:R-:W-:-:S03]  /*4280*/  FFMA R33, R33, R22, R32 ;  /* 0x0000001621217223 */ /* 0x001fc60000000020 */
[----:B------:R-:W-:Y:S01]  /*4290*/  LDS R22, [R45+0x16a4] ;  /* 0x0016a4002d167984 */ /* 0x000fe20000000800 */
[----:B------:R-:W-:-:S03]  /*42a0*/  FFMA R34, R34, R37, R33 ;  /* 0x0000002522227223 */ /* 0x000fc60000000021 */
[----:B------:R-:W-:Y:S01]  /*42b0*/  LDS R37, [R45+0x10d8] ;  /* 0x0010d8002d257984 */ /* 0x000fe20000000800 */
[----:B-1----:R-:W-:-:S03]  /*42c0*/  FFMA R35, R35, R24, R34 ;  /* 0x0000001823237223 */ /* 0x002fc60000000022 */
[----:B------:R-:W-:Y:S01]  /*42d0*/  LDS R24, [R45+0x11d4] ;  /* 0x0011d4002d187984 */ /* 0x000fe20000000800 */
[----:B--2---:R-:W-:-:S03]  /*42e0*/  FFMA R40, R40, R27, R35 ;  /* 0x0000001b28287223 */ /* 0x004fc60000000023 */
[----:B------:R-:W0:Y:S04]  /*42f0*/  LDS.128 R32, [R44+0x110] ;  /* 0x000110002c207984 */ /* 0x000e280000000c00 */
[----:B------:R-:W1:Y:S01]  /*4300*/  LDS R27, [R45+0xfdc] ;  /* 0x000fdc002d1b7984 */ /* 0x000e620000000800 */
[----:B---3--:R-:W-:-:S03]  /*4310*/  FFMA R43, R43, R30, R40 ;  /* 0x0000001e2b2b7223 */ /* 0x008fc60000000028 */
[----:B------:R-:W-:Y:S04]  /*4320*/  LDS R30, [R45+0x13cc] ;  /* 0x0013cc002d1e7984 */ /* 0x000fe80000000800 */
[----:B------:R-:W-:Y:S01]  /*4330*/  LDS R40, [R45+0x15c4] ;  /* 0x0015c4002d287984 */ /* 0x000fe20000000800 */
[----:B0-----:R-:W-:-:S03]  /*4340*/  FFMA R22, R22, R33, R43 ;  /* 0x0000002116167223 */ /* 0x001fc6000000002b */
[----:B------:R-:W0:Y:S01]  /*4350*/  LDS R43, [R45+0x12d0] ;  /* 0x0012d0002d2b7984 */ /* 0x000e220000000800 */
[----:B-1----:R-:W-:-:S03]  /*4360*/  FFMA R22, R27, R41, R22 ;  /* 0x000000291b167223 */ /* 0x002fc60000000016 */
[----:B------:R-:W1:Y:S04]  /*4370*/  LDS R41, [R45+0x14c8] ;  /* 0x0014c8002d297984 */ /* 0x000e680000000800 */
[----:B------:R-:W2:Y:S01]  /*4380*/  LDS R33, [R45+0x16c0] ;  /* 0x0016c0002d217984 */ /* 0x000ea20000000800 */
[----:B------:R-:W-:-:S03]  /*4390*/  FFMA R37, R37, R20, R22 ;  /* 0x0000001425257223 */ /* 0x000fc60000000016 */
[----:B------:R-:W3:Y:S01]  /*43a0*/  LDS R27, [R45+0xff8] ;  /* 0x000ff8002d1b7984 */ /* 0x000ee20000000800 */
[----:B------:R-:W-:-:S03]  /*43b0*/  FFMA R24, R24, R23, R37 ;  /* 0x0000001718187223 */ /* 0x000fc60000000025 */
[----:B------:R-:W4:Y:S04]  /*43c0*/  LDS R20, [R45+0x10f4] ;  /* 0x0010f4002d147984 */ /* 0x000f280000000800 */
[----:B------:R-:W5:Y:S04]  /*43d0*/  LDS R23, [R45+0x11f0] ;  /* 0x0011f0002d177984 */ /* 0x000f680000000800 */
[----:B------:R-:W5:Y:S04]  /*43e0*/  LDS R22, [R45+0x12ec] ;  /* 0x0012ec002d167984 */ /* 0x000f680000000800 */
[----:B------:R-:W5:Y:S01]  /*43f0*/  LDS R37, [R45+0x13e8] ;  /* 0x0013e8002d257984 */ /* 0x000f620000000800 */
[----:B0-----:R-:W-:-:S03]  /*4400*/  FFMA R43, R43, R38, R24 ;  /* 0x000000262b2b7223 */ /* 0x001fc60000000018 */
[----:B------:R-:W0:Y:S01]  /*4410*/  LDS R24, [R45+0x14e4] ;  /* 0x0014e4002d187984 */ /* 0x000e220000000800 */
[----:B------:R-:W-:-:S03]  /*4420*/  FFMA R30, R30, R25, R43 ;  /* 0x000000191e1e7223 */ /* 0x000fc6000000002b */
[----:B------:R-:W0:Y:S01]  /*4430*/  LDS R25, [R45+0x15e0] ;  /* 0x0015e0002d197984 */ /* 0x000e220000000800 */
[----:B-1----:R-:W-:-:S03]  /*4440*/  FFMA R41, R41, R28, R30 ;  /* 0x0000001c29297223 */ /* 0x002fc6000000001e */
[----:B------:R-:W1:Y:S01]  /*4450*/  LDS R28, [R45+0x16dc] ;  /* 0x0016dc002d1c7984 */ /* 0x000e620000000800 */
[----:B------:R-:W-:-:S03]  /*4460*/  FFMA R40, R40, R31, R41 ;  /* 0x0000001f28287223 */ /* 0x000fc60000000029 */
[----:B------:R-:W-:Y:S01]  /*4470*/  LDS R31, [R45+0x17a0] ;  /* 0x0017a0002d1f7984 */ /* 0x000fe20000000800 */
[----:B--2---:R-:W-:-:S03]  /*4480*/  FFMA R34, R33, R34, R40 ;  /* 0x0000002221227223 */ /* 0x004fc60000000028 */
[----:B------:R-:W-:Y:S01]  /*4490*/  LDS R33, [R45+0x1998] ;  /* 0x001998002d217984 */ /* 0x000fe20000000800 */
[----:B---3--:R-:W-:-:S03]  /*44a0*/  FFMA R27, R27, R42, R34 ;  /* 0x0000002a1b1b7223 */ /* 0x008fc60000000022 */
[----:B------:R-:W2:Y:S01]  /*44b0*/  LDS.128 R40, [R44+0x120] ;  /* 0x000120002c287984 */ /* 0x000ea20000000c00 */
[----:B----4-:R-:W-:-:S03]  /*44c0*/  FFMA R20, R20, R21, R27 ;  /* 0x0000001514147223 */ /* 0x010fc6000000001b */
[----:B------:R-:W3:Y:S01]  /*44d0*/  LDS R34, [R45+0x189c] ;  /* 0x00189c002d227984 */ /* 0x000ee20000000800 */
[----:B-----5:R-:W-:-:S03]  /*44e0*/  FFMA R23, R23, R36, R20 ;  /* 0x0000002417177223 */ /* 0x020fc60000000014 */
[----:B------:R-:W-:Y:S01]  /*44f0*/  LDS R36, [R45+0x1a94] ;  /* 0x001a94002d247984 */ /* 0x000fe20000000800 */
[----:B------:R-:W-:-:S03]  /*4500*/  FFMA R22, R22, R39, R23 ;  /* 0x0000002716167223 */ /* 0x000fc60000000017 */
[----:B------:R-:W-:Y:S01]  /*4510*/  LDS R38, [R45+0x1c8c] ;  /* 0x001c8c002d267984 */ /* 0x000fe20000000800 */
[----:B------:R-:W-:-:S03]  /*4520*/  FFMA R37, R37, R26, R22 ;  /* 0x0000001a25257223 */ /* 0x000fc60000000016 */
[----:B------:R-:W4:Y:S01]  /*4530*/  LDS.128 R20, [R44+0x130] ;  /* 0x000130002c147984 */ /* 0x000f220000000c00 */
[----:B0-----:R-:W-:-:S03]  /*4540*/  FFMA R24, R24, R29, R37 ;  /* 0x0000001d18187223 */ /* 0x001fc60000000025 */
[----:B------:R-:W-:Y:S01]  /*4550*/  LDS R37, [R45+0x1b90] ;  /* 0x001b90002d257984 */ /* 0x000fe20000000800 */
[----:B------:R-:W-:-:S04]  /*4560*/  FFMA R25, R25, R32, R24 ;  /* 0x0000002019197223 */ /* 0x000fc80000000018 */
[----:B-1----:R-:W-:Y:S02]  /*4570*/  FFMA R28, R28, R35, R25 ;  /* 0x000000231c1c7223 */ /* 0x002fe40000000019 */
[----:B------:R-:W0:Y:S02]  /*4580*/  LDS.128 R24, [R44+0x140] ;  /* 0x000140002c187984 */ /* 0x000e240000000c00 */
[----:B--2---:R-:W-:Y:S02]  /*4590*/  FFMA R35, R31, R40, R28 ;  /* 0x000000281f237223 */ /* 0x004fe4000000001c */
[----:B------:R-:W1:Y:S02]  /*45a0*/  LDS.128 R28, [R44+0x150] ;  /* 0x000150002c1c7984 */ /* 0x000e640000000c00 */
[----:B---3--:R-:W-:Y:S02]  /*45b0*/  FFMA R34, R34, R43, R35 ;  /* 0x0000002b22227223 */ /* 0x008fe40000000023 */
[----:B------:R-:W-:Y:S02]  /*45c0*/  LDS R43, [R45+0x1d88] ;  /* 0x001d88002d2b7984 */ /* 0x000fe40000000800 */
[----:B----4-:R-:W-:-:S02]  /*45d0*/  FFMA R39, R33, R22, R34 ;  /* 0x0000001621277223 */ /* 0x010fc40000000022 */
[----:B------:R-:W2:Y:S04]  /*45e0*/  LDS.128 R32, [R44+0x160] ;  /* 0x000160002c207984 */ /* 0x000ea80000000c00 */
[----:B------:R-:W-:Y:S01]  /*45f0*/  LDS R22, [R45+0x1e84] ;  /* 0x001e84002d167984 */ /* 0x000fe20000000800 */
[----:B0-----:R-:W-:-:S03]  /*4600*/  FFMA R36, R36, R25, R39 ;  /* 0x0000001924247223 */ /* 0x001fc60000000027 */
[----:B------:R-:W-:Y:S01]  /*4610*/  LDS R25, [R45+0x17bc] ;  /* 0x0017bc002d197984 */ /* 0x000fe20000000800 */
[----:B-1----:R-:W-:-:S04]  /*4620*/  FFMA R37, R37, R28, R36 ;  /* 0x0000001c25257223 */ /* 0x002fc80000000024 */
[----:B------:R-:W-:Y:S02]  /*4630*/  FFMA R28, R38, R31, R37 ;  /* 0x0000001f261c7223 */ /* 0x000fe40000000025 */
[----:B------:R-:W0:Y:S04]  /*4640*/  LDS.128 R36, [R44+0x170] ;  /* 0x000170002c247984 */ /* 0x000e280000000c00 */
[----:B------:R-:W-:Y:S01]  /*4650*/  LDS R31, [R45+0x1ab0] ;  /* 0x001ab0002d1f7984 */ /* 0x000fe20000000800 */
[----:B--2---:R-:W-:-:S03]  /*4660*/  FFMA R43, R43, R34, R28 ;  /* 0x000000222b2b7223 */ /* 0x004fc6000000001c */
[----:B------:R-:W1:Y:S01]  /*4670*/  LDS R28, [R45+0x19b4] ;  /* 0x0019b4002d1c7984 */ /* 0x000e620000000800 */
[----:B0-----:R-:W-:-:S04]  /*4680*/  FFMA R22, R22, R37, R43 ;  /* 0x0000002516167223 */ /* 0x001fc8000000002b */
[----:B------:R-:W-:Y:S02]  /*4690*/  FFMA R22, R25, R41, R22 ;  /* 0x0000002919167223 */ /* 0x000fe40000000016 */
[----:B------:R-:W0:Y:S02]  /*46a0*/  @P5 LDC.64 R40, c[0x0][0x380] ;  /* 0x0000e000ff285b82 */ /* 0x000e240000000a00 */
[----:B------:R-:W-:Y:S01]  /*46b0*/  FFMA R85, R85, R20, R22 ;  /* 0x0000001455557223 */ /* 0x000fe20000000016 */
[----:B------:R-:W-:Y:S01]  /*46c0*/  IADD3 R25, PT, PT, R19, 0x1, RZ ;  /* 0x0000000113197810 */ /* 0x000fe20007ffe0ff */
[----:B------:R-:W-:Y:S02]  /*46d0*/  LDS R20, [R45+0x1da4] ;  /* 0x001da4002d147984 */ /* 0x000fe40000000800 */
[----:B-1----:R-:W-:Y:S02]  /*46e0*/  FFMA R28, R28, R23, R85 ;  /* 0x000000171c1c7223 */ /* 0x002fe40000000055 */
[----:B------:R-:W1:Y:S01]  /*46f0*/  @P0 LDC.64 R22, c[0x0][0x380] ;  /* 0x0000e000ff160b82 */ /* 0x000e620000000a00 */
[----:B------:R-:W-:-:S02]  /*4700*/  @P5 IMAD R25, R16, 0x620, R25 ;  /* 0x0000062010195824 */ /* 0x000fc400078e0219 */
[----:B------:R-:W-:Y:S01]  /*4710*/  FFMA R26, R31, R26, R28 ;  /* 0x0000001a1f1a7223 */ /* 0x000fe2000000001c */
[----:B------:R-:W-:Y:S01]  /*4720*/  IADD3 R31, PT, PT, R63, 0x2, RZ ;  /* 0x000000023f1f7810 */ /* 0x000fe20007ffe0ff */
[----:B------:R-:W-:Y:S04]  /*4730*/  LDS R28, [R45+0x18d4] ;  /* 0x0018d4002d1c7984 */ /* 0x000fe80000000800 */
[----:B------:R-:W-:Y:S01]  /*4740*/  @P0 IMAD R31, R16, 0x620, R31 ;  /* 0x00000620101f0824 */ /* 0x000fe200078e021f */
[----:B------:R-:W2:Y:S01]  /*4750*/  @P6 LDC.64 R84, c[0x0][0x380] ;  /* 0x0000e000ff546b82 */ /* 0x000ea20000000a00 */
[----:B0-----:R-:W-:Y:S01]  /*4760*/  @P5 IMAD.WIDE.U32 R40, R25, 0x4, R40 ;  /* 0x0000000419285825 */ /* 0x001fe200078e0028 */
[----:B------:R-:W-:-:S06]  /*4770*/  MOV R25, RZ ;  /* 0x000000ff00197202 */ /* 0x000fcc0000000f00 */
[----:B------:R0:W3:Y:S01]  /*4780*/  @P5 LDG.E.CONSTANT R25, desc[UR4][R40.64] ;  /* 0x0000000428195981 */ /* 0x0000e2000c1e9900 */
[----:B------:R-:W-:Y:S01]  /*4790*/  ISETP.NE.AND P5, PT, R83, RZ, PT ;  /* 0x000000ff5300720c */ /* 0x000fe20003fa5270 */
[----:B-1----:R-:W-:-:S04]  /*47a0*/  @P0 IMAD.WIDE.U32 R22, R31, 0x4, R22 ;  /* 0x000000041f160825 */ /* 0x002fc800078e0016 */
[----:B------:R-:W-:Y:S01]  /*47b0*/  HFMA2 R31, -RZ, RZ, 0, 0 ;  /* 0x00000000ff1f7431 */ /* 0x000fe200000001ff */
[----:B0-----:R-:W0:Y:S05]  /*47c0*/  @P4 LDC.64 R40, c[0x0][0x380] ;  /* 0x0000e000ff284b82 */ /* 0x001e2a0000000a00 */
[----:B------:R1:W4:Y:S01]  /*47d0*/  @P0 LDG.E.CONSTANT R31, desc[UR4][R22.64] ;  /* 0x00000004161f0981 */ /* 0x000322000c1e9900 */
[----:B------:R-:W-:Y:S02]  /*47e0*/  ISETP.NE.AND P0, PT, R82, RZ, PT ;  /* 0x000000ff5200720c */ /* 0x000fe40003f05270 */
[----:B------:R-:W5:Y:S01]  /*47f0*/  @P3 LDC.64 R82, c[0x0][0x380] ;  /* 0x0000e000ff523b82 */ /* 0x000f620000000a00 */
[----:B------:R-:W-:-:S02]  /*4800*/  IADD3 R37, PT, PT, R61, 0x2, RZ ;  /* 0x000000023d257810 */ /* 0x000fc40007ffe0ff */
[----:B------:R-:W-:-:S05]  /*4810*/  IADD3 R87, PT, PT, R57, 0x2, RZ ;  /* 0x0000000239577810 */ /* 0x000fca0007ffe0ff */
[----:B-1----:R-:W1:Y:S01]  /*4820*/  @P5 LDC.64 R22, c[0x0][0x380] ;  /* 0x0000e000ff165b82 */ /* 0x002e620000000a00 */
[C---:B------:R-:W-:Y:S02]  /*4830*/  @P6 IMAD R37, R16.reuse, 0x620, R37 ;  /* 0x0000062010256824 */ /* 0x040fe400078e0225 */
[----:B------:R-:W-:Y:S02]  /*4840*/  @P4 IMAD R87, R16, 0x620, R87 ;  /* 0x0000062010574824 */ /* 0x000fe400078e0257 */
[----:B--2---:R-:W-:Y:S01]  /*4850*/  @P6 IMAD.WIDE.U32 R84, R37, 0x4, R84 ;  /* 0x0000000425546825 */ /* 0x004fe200078e0054 */
[----:B------:R-:W-:-:S03]  /*4860*/  IADD3 R43, PT, PT, R59, 0x2, RZ ;  /* 0x000000023b2b7810 */ /* 0x000fc60007ffe0ff */
[----:B------:R-:W-:Y:S02]  /*4870*/  IMAD.MOV.U32 R37, RZ, RZ, RZ ;  /* 0x000000ffff257224 */ /* 0x000fe400078e00ff */
[----:B0-----:R-:W-:Y:S01]  /*4880*/  @P4 IMAD.WIDE.U32 R40, R87, 0x4, R40 ;  /* 0x0000000457284825 */ /* 0x001fe200078e0028 */
[----:B------:R-:W-:-:S03]  /*4890*/  IADD3 R87, PT, PT, R55, 0x2, RZ ;  /* 0x0000000237577810 */ /* 0x000fc60007ffe0ff */
[----:B------:R0:W2:Y:S01]  /*48a0*/  @P6 LDG.E.CONSTANT R37, desc[UR4][R84.64] ;  /* 0x0000000454256981 */ /* 0x0000a2000c1e9900 */
[C---:B------:R-:W-:Y:S02]  /*48b0*/  @P3 IMAD R43, R16.reuse, 0x620, R43 ;  /* 0x00000620102b3824 */ /* 0x040fe400078e022b */
[----:B------:R-:W-:Y:S02]  /*48c0*/  @P5 IMAD R87, R16, 0x620, R87 ;  /* 0x0000062010575824 */ /* 0x000fe400078e0257 */
[----:B-----5:R-:W-:Y:S01]  /*48d0*/  @P3 IMAD.WIDE.U32 R82, R43, 0x4, R82 ;  /* 0x000000042b523825 */ /* 0x020fe200078e0052 */
[----:B------:R-:W-:-:S03]  /*48e0*/  MOV R43, RZ ;  /* 0x000000ff002b7202 */ /* 0x000fc60000000f00 */
[----:B0-----:R-:W-:Y:S02]  /*48f0*/  HFMA2 R85, -RZ, RZ, 0, 0 ;  /* 0x00000000ff557431 */ /* 0x001fe400000001ff */
[----:B-1----:R-:W-:Y:S01]  /*4900*/  @P5 IMAD.WIDE.U32 R22, R87, 0x4, R22 ;  /* 0x0000000457165825 */ /* 0x002fe200078e0016 */
[----:B------:R-:W-:Y:S01]  /*4910*/  MOV R87, RZ ;  /* 0x000000ff00577202 */ /* 0x000fe20000000f00 */
[----:B------:R0:W5:Y:S05]  /*4920*/  @P3 LDG.E.CONSTANT R43, desc[UR4][R82.64] ;  /* 0x00000004522b3981 */ /* 0x00016a000c1e9900 */
[----:B------:R1:W5:Y:S04]  /*4930*/  @P5 LDG.E.CONSTANT R87, desc[UR4][R22.64] ;  /* 0x0000000416575981 */ /* 0x000368000c1e9900 */
[----:B------:R-:W5:Y:S04]  /*4940*/  @P4 LDG.E.CONSTANT R85, desc[UR4][R40.64] ;  /* 0x0000000428554981 */ /* 0x000f68000c1e9900 */
[----:B0-----:R-:W0:Y:S04]  /*4950*/  LDS R83, [R45+0x1bac] ;  /* 0x001bac002d537984 */ /* 0x001e280000000800 */
[----:B-1----:R-:W-:Y:S04]  /*4960*/  LDS R23, [R45+0x1bc8] ;  /* 0x001bc8002d177984 */ /* 0x002fe80000000800 */
[----:B------:R-:W-:Y:S01]  /*4970*/  LDS R22, [R45+0x1cc4] ;  /* 0x001cc4002d167984 */ /* 0x000fe20000000800 */
[----:B0-----:R-:W-:-:S03]  /*4980*/  FFMA R26, R83, R29, R26 ;  /* 0x0000001d531a7223 */ /* 0x001fc6000000001a */
[----:B------:R-:W0:Y:S02]  /*4990*/  LDS R29, [R45+0x1ca8] ;  /* 0x001ca8002d1d7984 */ /* 0x000e240000000800 */
[----:B0-----:R-:W-:Y:S02]  /*49a0*/  FFMA R83, R29, R32, R26 ;  /* 0x000000201d537223 */ /* 0x001fe4000000001a */
[----:B------:R-:W0:Y:S04]  /*49b0*/  LDS R29, [R45+0x1ea0] ;  /* 0x001ea0002d1d7984 */ /* 0x000e280000000800 */
[----:B------:R-:W1:Y:S01]  /*49c0*/  LDS R26, [R45+0x17d8] ;  /* 0x0017d8002d1a7984 */ /* 0x000e620000000800 */
[----:B------:R-:W-:-:S03]  /*49d0*/  FFMA R20, R20, R35, R83 ;  /* 0x0000002314147223 */ /* 0x000fc60000000053 */
[----:B------:R-:W1:Y:S01]  /*49e0*/  LDS R35, [R45+0x19d0] ;  /* 0x0019d0002d237984 */ /* 0x000e620000000800 */
[----:B0-----:R-:W-:-:S03]  /*49f0*/  FFMA R29, R29, R38, R20 ;  /* 0x000000261d1d7223 */ /* 0x001fc60000000014 */
[----:B------:R-:W0:Y:S01]  /*4a00*/  LDS R20, [R45+0x1acc] ;  /* 0x001acc002d147984 */ /* 0x000e220000000800 */
[----:B-1----:R-:W-:-:S03]  /*4a10*/  FFMA R29, R26, R42, R29 ;  /* 0x0000002a1a1d7223 */ /* 0x002fc6000000001d */
[----:B------:R-:W-:Y:S01]  /*4a20*/  LDS R26, [R45+0x1ebc] ;  /* 0x001ebc002d1a7984 */ /* 0x000fe20000000800 */
[----:B------:R-:W-:-:S03]  /*4a30*/  FFMA R28, R28, R21, R29 ;  /* 0x000000151c1c7223 */ /* 0x000fc6000000001d */
[----:B------:R-:W1:Y:S01]  /*4a40*/  LDS R21, [R45+0x1dc0] ;  /* 0x001dc0002d157984 */ /* 0x000e620000000800 */
[----:B------:R-:W-:Y:S01]  /*4a50*/  BAR.SYNC.DEFER_BLOCKING 0x0 ;  /* 0x0000000000007b1d */ /* 0x000fe20000010000 */
[----:B------:R-:W-:Y:S01]  /*4a60*/  FFMA R35, R35, R24, R28 ;  /* 0x0000001823237223 */ /* 0x000fe2000000001c */
[----:B------:R-:W-:-:S04]  /*4a70*/  ISETP.NE.AND P6, PT, R62, RZ, PT ;  /* 0x000000ff3e00720c */ /* 0x000fc80003fc5270 */
[----:B------:R-:W-:Y:S01]  /*4a80*/  BSSY.RECONVERGENT B0, `(.L_x_62) ;  /* 0x000001e000007945 */ /* 0x000fe20003800200 */
[----:B0-----:R-:W-:-:S04]  /*4a90*/  FFMA R20, R20, R27, R35 ;  /* 0x0000001b14147223 */ /* 0x001fc80000000023 */
[----:B------:R-:W-:-:S04]  /*4aa0*/  FFMA R23, R23, R30, R20 ;  /* 0x0000001e17177223 */ /* 0x000fc80000000014 */
[----:B------:R-:W-:-:S04]  /*4ab0*/  FFMA R22, R22, R33, R23 ;  /* 0x0000002116167223 */ /* 0x000fc80000000017 */
[----:B-1----:R-:W-:-:S04]  /*4ac0*/  FFMA R21, R21, R36, R22 ;  /* 0x0000002415157223 */ /* 0x002fc80000000016 */
[----:B------:R-:W-:Y:S01]  /*4ad0*/  FFMA R23, R26, R39, R21 ;  /* 0x000000271a177223 */ /* 0x000fe20000000015 */
[----:B---3--:R0:W-:Y:S04]  /*4ae0*/  STS [R52], R25 ;  /* 0x0000001934007388 */ /* 0x0081e80000000800 */
[----:B----4-:R0:W-:Y:S04]  /*4af0*/  STS [R52+0x4], R31 ;  /* 0x0000041f34007388 */ /* 0x0101e80000000800 */
[----:B--2---:R0:W-:Y:S04]  /*4b00*/  STS [R52+0x8], R37 ;  /* 0x0000082534007388 */ /* 0x0041e80000000800 */
[----:B-----5:R0:W-:Y:S04]  /*4b10*/  STS [R52+0xc], R43 ;  /* 0x00000c2b34007388 */ /* 0x0201e80000000800 */
[----:B------:R0:W-:Y:S04]  /*4b20*/  STS [R52+0x14], R87 ;  /* 0x0000145734007388 */ /* 0x0001e80000000800 */
[----:B------:R0:W-:Y:S01]  /*4b30*/  STS [R52+0x10], R85 ;  /* 0x0000105534007388 */ /* 0x0001e20000000800 */
[----:B------:R-:W-:Y:S05]  /*4b40*/  @P6 BRA `(.L_x_63) ;  /* 0x0000000000446947 */ /* 0x000fea0003800000 */
[----:B------:R-:W-:Y:S01]  /*4b50*/  ISETP.NE.AND P6, PT, R68, RZ, PT ;  /* 0x000000ff4400720c */ /* 0x000fe20003fc5270 */
[----:B------:R-:W-:Y:S01]  /*4b60*/  BSSY.RECONVERGENT B1, `(.L_x_64) ;  /* 0x000000e000017945 */ /* 0x000fe20003800200 */
[----:B------:R-:W-:-:S11]  /*4b70*/  MOV R21, RZ ;  /* 0x000000ff00157202 */ /* 0x000fd60000000f00 */
[----:B------:R-:W-:Y:S05]  /*4b80*/  @!P6 BRA `(.L_x_65) ;  /* 0x00000000002ce947 */ /* 0x000fea0003800000 */
[----:B------:R-:W1:Y:S02]  /*4b90*/  S2R R20, SR_TID.Z ;  /* 0x0000000000147919 */ /* 0x000e640000002300 */
[----:B-1----:R-:W-:-:S05]  /*4ba0*/  IMAD R20, R20, 0x188, RZ ;  /* 0x0000018814147824 */ /* 0x002fca00078e02ff */
[----:B------:R-:W-:Y:S02]  /*4bb0*/  IADD3 R22, PT, PT, R20, -0x7, RZ ;  /* 0xfffffff914167810 */ /* 0x000fe40007ffe0ff */
[----:B------:R-:W1:Y:S03]  /*4bc0*/  LDC.64 R20, c[0x0][0x380] ;  /* 0x0000e000ff147b82 */ /* 0x000e660000000a00 */
[----:B0-----:R-:W-:Y:S01]  /*4bd0*/  IMAD R25, R53, 0x31, R22 ;  /* 0x0000003135197824 */ /* 0x001fe200078e0216 */
[----:B------:R-:W-:-:S04]  /*4be0*/  LOP3.LUT R22, R50, 0xffff, RZ, 0xc0, !PT ;  /* 0x0000ffff32167812 */ /* 0x000fc800078ec0ff */
[----:B------:R-:W-:-:S05]  /*4bf0*/  IADD3 R25, PT, PT, R22, R25, RZ ;  /* 0x0000001916197210 */ /* 0x000fca0007ffe0ff */
[----:B------:R-:W-:-:S04]  /*4c00*/  IMAD R25, R16, 0x620, R25 ;  /* 0x0000062010197824 */ /* 0x000fc800078e0219 */
[----:B------:R-:W-:-:S04]  /*4c10*/  VIADD R25, R25, 0x1 ;  /* 0x0000000119197836 */ /* 0x000fc80000000000 */
[----:B-1----:R-:W-:-:S06]  /*4c20*/  IMAD.WIDE.U32 R20, R25, 0x4, R20 ;  /* 0x0000000419147825 */ /* 0x002fcc00078e0014 */
[----:B------:R1:W5:Y:S02]  /*4c30*/  LDG.E.CONSTANT R21, desc[UR4][R20.64] ;  /* 0x0000000414157981 */ /* 0x000364000c1e9900 */
.L_x_65:
[----:B------:R-:W-:Y:S05]  /*4c40*/  BSYNC.RECONVERGENT B1 ;  /* 0x0000000000017941 */ /* 0x000fea0003800200 */
.L_x_64:
[----:B-----5:R2:W-:Y:S02]  /*4c50*/  STS [R52+0x18], R21 ;  /* 0x0000181534007388 */ /* 0x0205e40000000800 */
.L_x_63:
[----:B------:R-:W-:Y:S05]  /*4c60*/  BSYNC.RECONVERGENT B0 ;  /* 0x0000000000007941 */ /* 0x000fea0003800200 */
.L_x_62:
[----:B------:R-:W-:Y:S01]  /*4c70*/  ISETP.NE.AND P6, PT, R60, RZ, PT ;  /* 0x000000ff3c00720c */ /* 0x000fe20003fc5270 */
[----:B------:R-:W-:-:S12]  /*4c80*/  BSSY.RECONVERGENT B0, `(.L_x_66) ;  /* 0x000000d000007945 */ /* 0x000fd80003800200 */
[----:B------:R-:W-:Y:S05]  /*4c90*/  @P6 BRA `(.L_x_67) ;  /* 0x00000000002c6947 */ /* 0x000fea0003800000 */
[----:B------:R-:W-:Y:S01]  /*4ca0*/  ISETP.NE.AND P6, PT, R67, RZ, PT ;  /* 0x000000ff4300720c */ /* 0x000fe20003fc5270 */
[----:B------:R-:W-:Y:S01]  /*4cb0*/  BSSY.RECONVERGENT B1, `(.L_x_68) ;  /* 0x0000008000017945 */ /* 0x000fe20003800200 */
[----:B--2---:R-:W-:-:S11]  /*4cc0*/  HFMA2 R21, -RZ, RZ, 0, 0 ;  /* 0x00000000ff157431 */ /* 0x004fd600000001ff */
[----:B------:R-:W-:Y:S05]  /*4cd0*/  @!P6 BRA `(.L_x_69) ;  /* 0x000000000014e947 */ /* 0x000fea0003800000 */
[----:B-1----:R-:W1:Y:S01]  /*4ce0*/  LDC.64 R20, c[0x0][0x380] ;  /* 0x0000e000ff147b82 */ /* 0x002e620000000a00 */
[----:B0-----:R-:W-:-:S05]  /*4cf0*/  IADD3 R25, PT, PT, R12, 0x1, RZ ;  /* 0x000000010c197810 */ /* 0x001fca0007ffe0ff */
[----:B------:R-:W-:-:S04]  /*4d00*/  IMAD R25, R16, 0x620, R25 ;  /* 0x0000062010197824 */ /* 0x000fc800078e0219 */
[----:B-1----:R-:W-:-:S06]  /*4d10*/  IMAD.WIDE.U32 R20, R25, 0x4, R20 ;  /* 0x0000000419147825 */ /* 0x002fcc00078e0014 */
[----:B------:R2:W5:Y:S02]  /*4d20*/  LDG.E.CONSTANT R21, desc[UR4][R20.64] ;  /* 0x0000000414157981 */ /* 0x000564000c1e9900 */
.L_x_69:
[----:B------:R-:W-:Y:S05]  /*4d30*/  BSYNC.RECONVERGENT B1 ;  /* 0x0000000000017941 */ /* 0x000fea0003800200 */
.L_x_68:
[----:B-----5:R3:W-:Y:S02]  /*4d40*/  STS [R52+0x1c], R21 ;  /* 0x00001c1534007388 */ /* 0x0207e40000000800 */
.L_x_67:
[----:B------:R-:W-:Y:S05]  /*4d50*/  BSYNC.RECONVERGENT B0 ;  /* 0x0000000000007941 */ /* 0x000fea0003800200 */
.L_x_66:
[----:B------:R-:W-:Y:S01]  /*4d60*/  ISETP.NE.AND P6, PT, R58, RZ, PT ;  /* 0x000000ff3a00720c */ /* 0x000fe20003fc5270 */
[----:B------:R-:W-:-:S12]  /*4d70*/  BSSY.RECONVERGENT B0, `(.L_x_70) ;  /* 0x000000d000007945 */ /* 0x000fd80003800200 */
[----:B------:R-:W-:Y:S05]  /*4d80*/  @P6 BRA `(.L_x_71) ;  /* 0x00000000002c6947 */ /* 0x000fea0003800000 */
[----:B------:R-:W-:Y:S01]  /*4d90*/  ISETP.NE.AND P6, PT, R66, RZ, PT ;  /* 0x000000ff4200720c */ /* 0x000fe20003fc5270 */
[----:B------:R-:W-:Y:S01]  /*4da0*/  BSSY.RECONVERGENT B1, `(.L_x_72) ;  /* 0x0000008000017945 */ /* 0x000fe20003800200 */
[----:B--23--:R-:W-:-:S11]  /*4db0*/  MOV R21, RZ ;  /* 0x000000ff00157202 */ /* 0x00cfd60000000f00 */
[----:B------:R-:W-:Y:S05]  /*4dc0*/  @!P6 BRA `(.L_x_73) ;  /* 0x000000000014e947 */ /* 0x000fea0003800000 */
[----:B-1----:R-:W1:Y:S01]  /*4dd0*/  LDC.64 R20, c[0x0][0x380] ;  /* 0x0000e000ff147b82 */ /* 0x002e620000000a00 */
[----:B0-----:R-:W-:-:S05]  /*4de0*/  IADD3 R25, PT, PT, R13, 0x1, RZ ;  /* 0x000000010d197810 */ /* 0x001fca0007ffe0ff */
[----:B------:R-:W-:-:S04]  /*4df0*/  IMAD R25, R16, 0x620, R25 ;  /* 0x0000062010197824 */ /* 0x000fc800078e0219 */
[----:B-1----:R-:W-:-:S06]  /*4e00*/  IMAD.WIDE.U32 R20, R25, 0x4, R20 ;  /* 0x0000000419147825 */ /* 0x002fcc00078e0014 */
[----:B------:R2:W5:Y:S02]  /*4e10*/  LDG.E.CONSTANT R21, desc[UR4][R20.64] ;  /* 0x0000000414157981 */ /* 0x000564000c1e9900 */
.L_x_73:
[----:B------:R-:W-:Y:S05]  /*4e20*/  BSYNC.RECONVERGENT B1 ;  /* 0x0000000000017941 */ /* 0x000fea0003800200 */
.L_x_72:
[----:B-----5:R4:W-:Y:S02]  /*4e30*/  STS [R52+0x20], R21 ;  /* 0x0000201534007388 */ /* 0x0209e40000000800 */
.L_x_71:
[----:B------:R-:W-:Y:S05]  /*4e40*/  BSYNC.RECONVERGENT B0 ;  /* 0x0000000000007941 */ /* 0x000fea0003800200 */
.L_x_70:
[----:B------:R-:W-:Y:S01]  /*4e50*/  ISETP.NE.AND P6, PT, R56, RZ, PT ;  /* 0x000000ff3800720c */ /* 0x000fe20003fc5270 */
[----:B------:R-:W-:-:S12]  /*4e60*/  BSSY.RECONVERGENT B0, `(.L_x_74) ;  /* 0x000000d000007945 */ /* 0x000fd80003800200 */
[----:B------:R-:W-:Y:S05]  /*4e70*/  @P6 BRA `(.L_x_75) ;  /* 0x00000000002c6947 */ /* 0x000fea0003800000 */
[----:B------:R-:W-:Y:S01]  /*4e80*/  ISETP.NE.AND P6, PT, R65, RZ, PT ;  /* 0x000000ff4100720c */ /* 0x000fe20003fc5270 */
[----:B------:R-:W-:Y:S01]  /*4e90*/  BSSY.RECONVERGENT B1, `(.L_x_76) ;  /* 0x0000008000017945 */ /* 0x000fe20003800200 */
[----:B--234-:R-:W-:-:S11]  /*4ea0*/  HFMA2 R21, -RZ, RZ, 0, 0 ;  /* 0x00000000ff157431 */ /* 0x01cfd600000001ff */
[----:B------:R-:W-:Y:S05]  /*4eb0*/  @!P6 BRA `(.L_x_77) ;  /* 0x000000000014e947 */ /* 0x000fea0003800000 */
[----:B-1----:R-:W1:Y:S01]  /*4ec0*/  LDC.64 R20, c[0x0][0x380] ;  /* 0x0000e000ff147b82 */ /* 0x002e620000000a00 */
[----:B0-----:R-:W-:-:S05]  /*4ed0*/  IADD3 R25, PT, PT, R14, 0x1, RZ ;  /* 0x000000010e197810 */ /* 0x001fca0007ffe0ff */
[----:B------:R-:W-:-:S04]  /*4ee0*/  IMAD R25, R16, 0x620, R25 ;  /* 0x0000062010197824 */ /* 0x000fc800078e0219 */
[----:B-1----:R-:W-:-:S06]  /*4ef0*/  IMAD.WIDE.U32 R20, R25, 0x4, R20 ;  /* 0x0000000419147825 */ /* 0x002fcc00078e0014 */
[----:B------:R2:W5:Y:S02]  /*4f00*/  LDG.E.CONSTANT R21, desc[UR4][R20.64] ;  /* 0x0000000414157981 */ /* 0x000564000c1e9900 */
.L_x_77:
[----:B------:R-:W-:Y:S05]  /*4f10*/  BSYNC.RECONVERGENT B1 ;  /* 0x0000000000017941 */ /* 0x000fea0003800200 */
.L_x_76:
[----:B-----5:R3:W-:Y:S02]  /*4f20*/  STS [R52+0x24], R21 ;  /* 0x0000241534007388 */ /* 0x0207e40000000800 */
.L_x_75:
[----:B------:R-:W-:Y:S05]  /*4f30*/  BSYNC.RECONVERGENT B0 ;  /* 0x0000000000007941 */ /* 0x000fea0003800200 */
.L_x_74:
[----:B------:R-:W-:Y:S01]  /*4f40*/  ISETP.NE.AND P6, PT, R54, RZ, PT ;  /* 0x000000ff3600720c */ /* 0x000fe20003fc5270 */
[----:B------:R-:W-:-:S12]  /*4f50*/  BSSY.RECONVERGENT B0, `(.L_x_78) ;  /* 0x000000d000007945 */ /* 0x000fd80003800200 */
[----:B------:R-:W-:Y:S05]  /*4f60*/  @P6 BRA `(.L_x_79) ;  /* 0x00000000002c6947 */ /* 0x000fea0003800000 */
[----:B------:R-:W-:Y:S01]  /*4f70*/  ISETP.NE.AND P6, PT, R64, RZ, PT ;  /* 0x000000ff4000720c */ /* 0x000fe20003fc5270 */
[----:B------:R-:W-:Y:S01]  /*4f80*/  BSSY.RECONVERGENT B1, `(.L_x_80) ;  /* 0x0000008000017945 */ /* 0x000fe20003800200 */
[----:B--234-:R-:W-:-:S11]  /*4f90*/  MOV R21, RZ ;  /* 0x000000ff00157202 */ /* 0x01cfd60000000f00 */
[----:B------:R-:W-:Y:S05]  /*4fa0*/  @!P6 BRA `(.L_x_81) ;  /* 0x000000000014e947 */ /* 0x000fea0003800000 */
[----:B-1----:R-:W1:Y:S01]  /*4fb0*/  LDC.64 R20, c[0x0][0x380] ;  /* 0x0000e000ff147b82 */ /* 0x002e620000000a00 */
[----:B0-----:R-:W-:-:S05]  /*4fc0*/  IMAD R25, R16, 0x620, R15 ;  /* 0x0000062010197824 */ /* 0x001fca00078e020f */
[----:B------:R-:W-:-:S05]  /*4fd0*/  IADD3 R25, PT, PT, R25, 0x1, RZ ;  /* 0x0000000119197810 */ /* 0x000fca0007ffe0ff */
[----:B-1----:R-:W-:-:S06]  /*4fe0*/  IMAD.WIDE.U32 R20, R25, 0x4, R20 ;  /* 0x0000000419147825 */ /* 0x002fcc00078e0014 */
[----:B------:R2:W5:Y:S02]  /*4ff0*/  LDG.E.CONSTANT R21, desc[UR4][R20.64] ;  /* 0x0000000414157981 */ /* 0x000564000c1e9900 */
.L_x_81:
[----:B------:R-:W-:Y:S05]  /*5000*/  BSYNC.RECONVERGENT B1 ;  /* 0x0000000000017941 */ /* 0x000fea0003800200 */
.L_x_80:
[----:B-----5:R3:W-:Y:S02]  /*5010*/  STS [R52+0x28], R21 ;  /* 0x0000281534007388 */ /* 0x0207e40000000800 */
.L_x_79:
[----:B------:R-:W-:Y:S05]  /*5020*/  BSYNC.RECONVERGENT B0 ;  /* 0x0000000000007941 */ /* 0x000fea0003800200 */
.L_x_78:
[----:B--234-:R-:W2:Y:S04]  /*5030*/  @!P1 LDG.E.CONSTANT R21, desc[UR4][R88.64+0x8] ;  /* 0x0000080458159981 */ /* 0x01cea8000c1e9900 */
[----:B------:R-:W3:Y:S01]  /*5040*/  @!P2 LDG.E.CONSTANT R29, desc[UR4][R88.64+0x14] ;  /* 0x00001404581da981 */ /* 0x000ee2000c1e9900 */
[----:B------:R-:W-:-:S04]  /*5050*/  IADD3 R16, PT, PT, R16, 0x1, RZ ;  /* 0x0000000110107810 */ /* 0x000fc80007ffe0ff */
[----:B------:R-:W-:Y:S01]  /*5060*/  ISETP.NE.AND P6, PT, R16, 0x3, PT ;  /* 0x000000031000780c */ /* 0x000fe20003fc5270 */
[----:B--2---:R-:W-:Y:S04]  /*5070*/  @!P1 STS [R46], R21 ;  /* 0x000000152e009388 */ /* 0x004fe80000000800 */
[----:B---3--:R-:W-:Y:S01]  /*5080*/  @!P2 STS [R46+0x4], R29 ;  /* 0x0000041d2e00a388 */ /* 0x008fe20000000800 */
[----:B------:R-:W-:Y:S06]  /*5090*/  BAR.SYNC.DEFER_BLOCKING 0x0 ;  /* 0x0000000000007b1d */ /* 0x000fec0000010000 */
[----:B-1----:R-:W-:Y:S04]  /*50a0*/  LDS R20, [R45] ;  /* 0x000000002d147984 */ /* 0x002fe80000000800 */
[----:B0-----:R-:W0:Y:S04]  /*50b0*/  LDS.128 R36, [R44] ;  /* 0x000000002c247984 */ /* 0x001e280000000c00 */
[----:B------:R-:W1:Y:S04]  /*50c0*/  LDS R22, [R45+0xfc] ;  /* 0x0000fc002d167984 */ /* 0x000e680000000800 */
[----:B------:R-:W-:Y:S04]  /*50d0*/  LDS R31, [R45+0x1f8] ;  /* 0x0001f8002d1f7984 */ /* 0x000fe80000000800 */
[----:B------:R-:W2:Y:S04]  /*50e0*/  LDS.128 R40, [R44+0x10] ;  /* 0x000010002c287984 */ /* 0x000ea80000000c00 */
[----:B------:R-:W-:Y:S04]  /*50f0*/  LDS R28, [R45+0x2f4] ;  /* 0x0002f4002d1c7984 */ /* 0x000fe80000000800 */
[----:B------:R-:W3:Y:S04]  /*5100*/  LDS.128 R24, [R44+0x20] ;  /* 0x000020002c187984 */ /* 0x000ee80000000c00 */
[----:B------:R-:W-:Y:S04]  /*5110*/  LDS R83, [R45+0x3f0] ;  /* 0x0003f0002d537984 */ /* 0x000fe80000000800 */
[----:B------:R-:W4:Y:S04]  /*5120*/  LDS.128 R32, [R44+0x30] ;  /* 0x000030002c207984 */ /* 0x000f280000000c00 */
[----:B------:R-:W5:Y:S04]  /*5130*/  LDS R30, [R45+0x4ec] ;  /* 0x0004ec002d1e7984 */ /* 0x000f680000000800 */
[----:B------:R-:W-:Y:S01]  /*5140*/  LDS R82, [R45+0x134] ;  /* 0x000134002d527984 */ /* 0x000fe20000000800 */
[----:B0-----:R-:W-:-:S04]  /*5150*/  FFMA R23, R20, R36, R23 ;  /* 0x0000002414177223 */ /* 0x001fc80000000017 */
[----:B-1----:R-:W-:Y:S02]  /*5160*/  FFMA R22, R22, R39, R23 ;  /* 0x0000002716167223 */ /* 0x002fe40000000017 */
[----:B------:R-:W-:Y:S02]  /*5170*/  LDS R39, [R45+0x5e8] ;  /* 0x0005e8002d277984 */ /* 0x000fe40000000800 */
[----:B--2---:R-:W-:Y:S02]  /*5180*/  FFMA R31, R31, R42, R22 ;  /* 0x0000002a1f1f7223 */ /* 0x004fe40000000016 */
[----:B------:R-:W0:Y:S04]  /*5190*/  LDS.128 R20, [R44+0x40] ;  /* 0x000040002c147984 */ /* 0x000e280000000c00 */
[----:B------:R-:W-:Y:S01]  /*51a0*/  LDS R42, [R45+0x214] ;  /* 0x000214002d2a7984 */ /* 0x000fe20000000800 */
[----:B---3--:R-:W-:-:S03]  /*51b0*/  FFMA R28, R28, R25, R31 ;  /* 0x000000191c1c7223 */ /* 0x008fc6000000001f */
[----:B------:R-:W-:Y:S01]  /*51c0*/  LDS R25, [R45+0x1c] ;  /* 0x00001c002d197984 */ /* 0x000fe20000000800 */
[----:B----4-:R-:W-:-:S03]  /*51d0*/  FFMA R83, R83, R32, R28 ;  /* 0x0000002053537223 */ /* 0x010fc6000000001c */
[----:B------:R-:W-:Y:S01]  /*51e0*/  LDS R32, [R45+0x6e4] ;  /* 0x0006e4002d207984 */ /* 0x000fe20000000800 */
[----:B-----5:R-:W-:-:S03]  /*51f0*/  FFMA R36, R30, R35, R83 ;  /* 0x000000231e247223 */ /* 0x020fc60000000053 */
[----:B------:R-:W1:Y:S04]  /*5200*/  LDS.128 R28, [R44+0x50] ;  /* 0x000050002c1c7984 */ /* 0x000e680000000c00 */
[----:B------:R-:W2:Y:S04]  /*5210*/  LDS R35, [R45+0x118] ;  /* 0x000118002d237984 */ /* 0x000ea80000000800 */
[----:B------:R-:W3:Y:S01]  /*5220*/  LDS R83, [R45+0x310] ;  /* 0x000310002d537984 */ /* 0x000ee20000000800 */
[----:B0-----:R-:W-:-:S03]  /*5230*/  FFMA R39, R39, R22, R36 ;  /* 0x0000001627277223 */ /* 0x001fc60000000024 */
[----:B------:R-:W0:Y:S01]  /*5240*/  LDS R22, [R45+0x40c] ;  /* 0x00040c002d167984 */ /* 0x000e220000000800 */
[----:B-1----:R-:W-:-:S03]  /*5250*/  FFMA R32, R32, R29, R39 ;  /* 0x0000001d20207223 */ /* 0x002fc60000000027 */
[----:B------:R-:W-:Y:S01]  /*5260*/  LDS R29, [R45+0x700] ;  /* 0x000700002d1d7984 */ /* 0x000fe20000000800 */
[----:B------:R-:W-:-:S03]  /*5270*/  FFMA R32, R25, R37, R32 ;  /* 0x0000002519207223 */ /* 0x000fc60000000020 */
[----:B------:R-:W1:Y:S01]  /*5280*/  LDS R25, [R45+0x508] ;  /* 0x000508002d197984 */ /* 0x000e620000000800 */
[----:B--2---:R-:W-:-:S03]  /*5290*/  FFMA R35, R35, R40, R32 ;  /* 0x0000002823237223 */ /* 0x004fc60000000020 */
[----:B------:R-:W2:Y:S01]  /*52a0*/  LDS R32, [R45+0x604] ;  /* 0x000604002d207984 */ /* 0x000ea20000000800 */
[----:B------:R-:W-:-:S03]  /*52b0*/  FFMA R42, R42, R43, R35 ;  /* 0x0000002b2a2a7223 */ /* 0x000fc60000000023 */
[----:B------:R-:W4:Y:S01]  /*52c0*/  LDS R40, [R45+0x38] ;  /* 0x000038002d287984 */ /* 0x000f220000000800 */
[----:B---3--:R-:W-:-:S03]  /*52d0*/  FFMA R83, R83, R26, R42 ;  /* 0x0000001a53537223 */ /* 0x008fc6000000002a */
[----:B------:R-:W3:Y:S04]  /*52e0*/  LDS R35, [R45+0x230] ;  /* 0x000230002d237984 */ /* 0x000ee80000000800 */
[----:B------:R-:W5:Y:S01]  /*52f0*/  LDS R26, [R45+0x32c] ;  /* 0x00032c002d1a7984 */ /* 0x000f620000000800 */
[----:B0-----:R-:W-:-:S03]  /*5300*/  FFMA R36, R22, R33, R83 ;  /* 0x0000002116247223 */ /* 0x001fc60000000053 */
[----:B------:R-:W0:Y:S04]  /*5310*/  LDS R43, [R45+0x428] ;  /* 0x000428002d2b7984 */ /* 0x000e280000000800 */
[----:B------:R-:W0:Y:S04]  /*5320*/  LDS R22, [R45+0x524] ;  /* 0x000524002d167984 */ /* 0x000e280000000800 */
[----:B------:R-:W-:Y:S01]  /*5330*/  LDS R83, [R45+0xbd0] ;  /* 0x000bd0002d537984 */ /* 0x000fe20000000800 */
[----:B-1----:R-:W-:-:S03]  /*5340*/  FFMA R33, R25, R20, R36 ;  /* 0x0000001419217223 */ /* 0x002fc60000000024 */
[----:B------:R-:W1:Y:S01]  /*5350*/  LDS R25, [R45+0x620] ;  /* 0x000620002d197984 */ /* 0x000e620000000800 */
[----:B--2---:R-:W-:-:S04]  /*5360*/  FFMA R32, R32, R23, R33 ;  /* 0x0000001720207223 */ /* 0x004fc80000000021 */
[----:B------:R-:W-:Y:S02]  /*5370*/  FFMA R29, R29, R30, R32 ;  /* 0x0000001e1d1d7223 */ /* 0x000fe40000000020 */
[----:B------:R-:W2:Y:S02]  /*5380*/  LDS R30, [R45+0x71c] ;  /* 0x00071c002d1e7984 */ /* 0x000ea40000000800 */
[----:B----4-:R-:W-:Y:S02]  /*5390*/  FFMA R29, R40, R38, R29 ;  /* 0x00000026281d7223 */ /* 0x010fe4000000001d */
[----:B------:R-:W-:Y:S02]  /*53a0*/  LDS.128 R36, [R44+0x60] ;  /* 0x000060002c247984 */ /* 0x000fe40000000c00 */
[----:B------:R-:W-:Y:S02]  /*53b0*/  FFMA R82, R82, R41, R29 ;  /* 0x0000002952527223 */ /* 0x000fe4000000001d */
[----:B------:R-:W4:Y:S02]  /*53c0*/  LDS R29, [R45+0x7e0] ;  /* 0x0007e0002d1d7984 */ /* 0x000f240000000800 */
[----:B---3--:R-:W-:-:S02]  /*53d0*/  FFMA R35, R35, R24, R82 ;  /* 0x0000001823237223 */ /* 0x008fc40000000052 */
[----:B------:R-:W3:Y:S02]  /*53e0*/  LDS R32, [R45+0x8dc] ;  /* 0x0008dc002d207984 */ /* 0x000ee40000000800 */
[----:B-----5:R-:W-:Y:S02]  /*53f0*/  FFMA R26, R26, R27, R35 ;  /* 0x0000001b1a1a7223 */ /* 0x020fe40000000023 */
[----:B------:R-:W-:Y:S02]  /*5400*/  LDS R35, [R45+0x9d8] ;  /* 0x0009d8002d237984 */ /* 0x000fe40000000800 */
[----:B0-----:R-:W-:Y:S02]  /*5410*/  FFMA R23, R43, R34, R26 ;  /* 0x000000222b177223 */ /* 0x001fe4000000001a */
[----:B------:R-:W0:Y:S02]  /*5420*/  LDS.128 R40, [R44+0x70] ;  /* 0x000070002c287984 */ /* 0x000e240000000c00 */
[----:B------:R-:W-:-:S02]  /*5430*/  FFMA R24, R22, R21, R23 ;  /* 0x0000001516187223 */ /* 0x000fc40000000017 */
[----:B------:R-:W-:Y:S04]  /*5440*/  LDS R34, [R45+0xad4] ;  /* 0x000ad4002d227984 */ /* 0x000fe80000000800 */
[----:B------:R-:W5:Y:S01]  /*5450*/  LDS.128 R20, [R44+0x80] ;  /* 0x000080002c147984 */ /* 0x000f620000000c00 */
[----:B-1----:R-:W-:-:S03]  /*5460*/  FFMA R33, R25, R28, R24 ;  /* 0x0000001c19217223 */ /* 0x002fc60000000018 */
[----:B------:R-:W-:Y:S04]  /*5470*/  LDS R82, [R45+0x914] ;  /* 0x000914002d527984 */ /* 0x000fe80000000800 */
[----:B------:R-:W1:Y:S01]  /*5480*/  LDS.128 R24, [R44+0x90] ;  /* 0x000090002c187984 */ /* 0x000e620000000c00 */
[----:B--2---:R-:W-:-:S04]  /*5490*/  FFMA R30, R30, R31, R33 ;  /* 0x0000001f1e1e7223 */ /* 0x004fc80000000021 */
[----:B----4-:R-:W-:Y:S02]  /*54a0*/  FFMA R29, R29, R36, R30 ;  /* 0x000000241d1d7223 */ /* 0x010fe4000000001e */
[----:B------:R-:W2:Y:S02]  /*54b0*/  LDS R36, [R45+0xccc] ;  /* 0x000ccc002d247984 */ /* 0x000ea40000000800 */
[----:B---3--:R-:W-:Y:S02]  /*54c0*/  FFMA R32, R32, R39, R29 ;  /* 0x0000002720207223 */ /* 0x008fe4000000001d */
[----:B------:R-:W-:Y:S04]  /*54d0*/  LDS.128 R28, [R44+0xa0] ;  /* 0x0000a0002c1c7984 */ /* 0x000fe80000000c00 */
[----:B------:R-:W-:Y:S01]  /*54e0*/  LDS R39, [R45+0x7fc] ;  /* 0x0007fc002d277984 */ /* 0x000fe20000000800 */
[----:B0-----:R-:W-:-:S03]  /*54f0*/  FFMA R35, R35, R42, R32 ;  /* 0x0000002a23237223 */ /* 0x001fc60000000020 */
[----:B------:R-:W-:Y:S01]  /*5500*/  LDS R42, [R45+0x9f4] ;  /* 0x0009f4002d2a7984 */ /* 0x000fe20000000800 */
[----:B-----5:R-:W-:-:S03]  /*5510*/  FFMA R34, R34, R21, R35 ;  /* 0x0000001522227223 */ /* 0x020fc60000000023 */
[----:B------:R-:W0:Y:S01]  /*5520*/  LDS R21, [R45+0xdc8] ;  /* 0x000dc8002d157984 */ /* 0x000e220000000800 */
[----:B-1----:R-:W-:-:S03]  /*5530*/  FFMA R83, R83, R24, R34 ;  /* 0x0000001853537223 */ /* 0x002fc60000000022 */
[----:B------:R-:W-:Y:S04]  /*5540*/  LDS R24, [R45+0xec4] ;  /* 0x000ec4002d187984 */ /* 0x000fe80000000800 */
[----:B------:R-:W1:Y:S01]  /*5550*/  LDS.128 R32, [R44+0xb0] ;  /* 0x0000b0002c207984 */ /* 0x000e620000000c00 */
[----:B--2---:R-:W-:-:S03]  /*5560*/  FFMA R36, R36, R27, R83 ;  /* 0x0000001b24247223 */ /* 0x004fc60000000053 */
[----:B------:R-:W2:Y:S04]  /*5570*/  LDS R27, [R45+0x8f8] ;  /* 0x0008f8002d1b7984 */ /* 0x000ea80000000800 */
[----:B------:R-:W3:Y:S01]  /*5580*/  LDS R83, [R45+0xaf0] ;  /* 0x000af0002d537984 */ /* 0x000ee20000000800 */
[----:B0-----:R-:W-:-:S03]  /*5590*/  FFMA R21, R21, R30, R36 ;  /* 0x0000001e15157223 */ /* 0x001fc60000000024 */
[----:B------:R-:W0:Y:S04]  /*55a0*/  LDS R30, [R45+0xbec] ;  /* 0x000bec002d1e7984 */ /* 0x000e280000000800 */
[----:B------:R-:W-:Y:S01]  /*55b0*/  LDS R36, [R45+0xde4] ;  /* 0x000de4002d247984 */ /* 0x000fe20000000800 */
[----:B-1----:R-:W-:-:S03]  /*55c0*/  FFMA R24, R24, R33, R21 ;  /* 0x0000002118187223 */ /* 0x002fc60000000015 */
[----:B------:R-:W1:Y:S01]  /*55d0*/  LDS R21, [R45+0xce8] ;  /* 0x000ce8002d157984 */ /* 0x000e620000000800 */
[----:B------:R-:W-:-:S04]  /*55e0*/  FFMA R24, R39, R37, R24 ;  /* 0x0000002527187223 */ /* 0x000fc80000000018 */
[----:B--2---:R-:W-:Y:S02]  /*55f0*/  FFMA R33, R27, R40, R24 ;  /* 0x000000281b217223 */ /* 0x004fe40000000018 */
[----:B------:R-:W2:Y:S02]  /*5600*/  LDS R27, [R45+0xee0] ;  /* 0x000ee0002d1b7984 */ /* 0x000ea40000000800 */
[----:B------:R-:W-:Y:S02]  /*5610*/  FFMA R42, R42, R43, R33 ;  /* 0x0000002b2a2a7223 */ /* 0x000fe40000000021 */
[----:B------:R-:W4:Y:S02]  /*5620*/  LDS R40, [R45+0x818] ;  /* 0x000818002d287984 */ /* 0x000f240000000800 */
[----:B---3--:R-:W-:Y:S02]  /*5630*/  FFMA R83, R83, R22, R42 ;  /* 0x0000001653537223 */ /* 0x008fe4000000002a */
[----:B------:R-:W3:Y:S04]  /*5640*/  LDS R33, [R45+0xa10] ;  /* 0x000a10002d217984 */ /* 0x000ee80000000800 */
[----:B------:R-:W5:Y:S04]  /*5650*/  LDS R22, [R45+0xb0c] ;  /* 0x000b0c002d167984 */ /* 0x000f680000000800 */
[----:B------:R-:W5:Y:S01]  /*5660*/  LDS R43, [R45+0xc08] ;  /* 0x000c08002d2b7984 */ /* 0x000f620000000800 */
[----:B0-----:R-:W-:-:S03]  /*5670*/  FFMA R30, R30, R25, R83 ;  /* 0x000000191e1e7223 */ /* 0x001fc60000000053 */
[----:B------:R-:W0:Y:S04]  /*5680*/  LDS R24, [R45+0xd04] ;  /* 0x000d04002d187984 */ /* 0x000e280000000800 */
[----:B------:R-:W0:Y:S04]  /*5690*/  LDS R25, [R45+0xe00] ;  /* 0x000e00002d197984 */ /* 0x000e280000000800 */
[----:B------:R-:W-:Y:S01]  /*56a0*/  LDS R42, [R45+0x14ac] ;  /* 0x0014ac002d2a7984 */ /* 0x000fe20000000800 */
[----:B-1----:R-:W-:-:S03]  /*56b0*/  FFMA R21, R21, R28, R30 ;  /* 0x0000001c15157223 */ /* 0x002fc6000000001e */
[----:B------:R-:W-:Y:S01]  /*56c0*/  LDS R83, [R45+0x12d0] ;  /* 0x0012d0002d537984 */ /* 0x000fe20000000800 */
[----:B------:R-:W-:-:S03]  /*56d0*/  FFMA R36, R36, R31, R21 ;  /* 0x0000001f24247223 */ /* 0x000fc60000000015 */
[----:B------:R-:W1:Y:S01]  /*56e0*/  LDS R28, [R45+0xefc] ;  /* 0x000efc002d1c7984 */ /* 0x000e620000000800 */
[----:B--2---:R-:W-:-:S03]  /*56f0*/  FFMA R27, R27, R34, R36 ;  /* 0x000000221b1b7223 */ /* 0x004fc60000000024 */
[----:B------:R-:W-:Y:S01]  /*5700*/  LDS R34, [R45+0x10bc] ;  /* 0x0010bc002d227984 */ /* 0x000fe20000000800 */
[----:B----4-:R-:W-:-:S03]  /*5710*/  FFMA R27, R40, R38, R27 ;  /* 0x00000026281b7223 */ /* 0x010fc6000000001b */
[----:B------:R-:W-:Y:S01]  /*5720*/  LDS.128 R36, [R44+0xc0] ;  /* 0x0000c0002c247984 */ /* 0x000fe20000000c00 */
[----:B------:R-:W-:-:S03]  /*5730*/  FFMA R82, R82, R41, R27 ;  /* 0x0000002952527223 */ /* 0x000fc6000000001b */
[----:B------:R-:W-:Y:S01]  /*5740*/  LDS R41, [R45+0x11b8] ;  /* 0x0011b8002d297984 */ /* 0x000fe20000000800 */
[----:B---3--:R-:W-:-:S03]  /*5750*/  FFMA R21, R33, R20, R82 ;  /* 0x0000001421157223 */ /* 0x008fc60000000052 */
[----:B------:R-:W2:Y:S01]  /*5760*/  LDS R33, [R45+0xfc0] ;  /* 0x000fc0002d217984 */ /* 0x000ea20000000800 */
[----:B-----5:R-:W-:-:S03]  /*5770*/  FFMA R22, R22, R23, R21 ;  /* 0x0000001716167223 */ /* 0x020fc60000000015 */
[----:B------:R-:W-:Y:S01]  /*5780*/  LDS R40, [R45+0x12b4] ;  /* 0x0012b4002d287984 */ /* 0x000fe20000000800 */
[----:B------:R-:W-:-:S03]  /*5790*/  FFMA R43, R43, R26, R22 ;  /* 0x0000001a2b2b7223 */ /* 0x000fc60000000016 */
[----:B------:R-:W3:Y:S01]  /*57a0*/  LDS.128 R20, [R44+0xd0] ;  /* 0x0000d0002c147984 */ /* 0x000ee20000000c00 */
[----:B0-----:R-:W-:-:S03]  /*57b0*/  FFMA R24, R24, R29, R43 ;  /* 0x0000001d18187223 */ /* 0x001fc6000000002b */
[----:B------:R-:W-:Y:S01]  /*57c0*/  LDS R43, [R45+0x13b0] ;  /* 0x0013b0002d2b7984 */ /* 0x000fe20000000800 */
[----:B------:R-:W-:-:S03]  /*57d0*/  FFMA R29, R25, R32, R24 ;  /* 0x00000020191d7223 */ /* 0x000fc60000000018 */
[----:B------:R-:W0:Y:S04]  /*57e0*/  LDS.128 R24, [R44+0xe0] ;  /* 0x0000e0002c187984 */ /* 0x000e280000000c00 */
[----:B------:R-:W-:Y:S01]  /*57f0*/  LDS R82, [R45+0x10f4] ;  /* 0x0010f4002d527984 */ /* 0x000fe20000000800 */
[----:B-1----:R-:W-:-:S03]  /*5800*/  FFMA R32, R28, R35, R29 ;  /* 0x000000231c207223 */ /* 0x002fc6000000001d */
[----:B------:R-:W1:Y:S01]  /*5810*/  LDS.128 R28, [R44+0xf0] ;  /* 0x0000f0002c1c7984 */ /* 0x000e620000000c00 */
[----:B--2---:R-:W-:-:S03]  /*5820*/  FFMA R33, R33, R36, R32 ;  /* 0x0000002421217223 */ /* 0x004fc60000000020 */
[----:B------:R-:W-:Y:S01]  /*5830*/  LDS R36, [R45+0x11d4] ;  /* 0x0011d4002d247984 */ /* 0x000fe20000000800 */
[----:B------:R-:W-:-:S03]  /*5840*/  FFMA R34, R34, R39, R33 ;  /* 0x0000002722227223 */ /* 0x000fc60000000021 */
[----:B------:R-:W-:Y:S01]  /*5850*/  LDS R39, [R45+0x15a8] ;  /* 0x0015a8002d277984 */ /* 0x000fe20000000800 */
[----:B---3--:R-:W-:-:S03]  /*5860*/  FFMA R41, R41, R22, R34 ;  /* 0x0000001629297223 */ /* 0x008fc60000000022 */
[----:B------:R-:W2:Y:S04]  /*5870*/  LDS.128 R32, [R44+0x100] ;  /* 0x000100002c207984 */ /* 0x000ea80000000c00 */
[----:B------:R-:W-:Y:S01]  /*5880*/  LDS R22, [R45+0x16a4] ;  /* 0x0016a4002d167984 */ /* 0x000fe20000000800 */
[----:B0-----:R-:W-:-:S03]  /*5890*/  FFMA R40, R40, R25, R41 ;  /* 0x0000001928287223 */ /* 0x001fc60000000029 */
[----:B------:R-:W-:Y:S01]  /*58a0*/  LDS R25, [R45+0xfdc] ;  /* 0x000fdc002d197984 */ /* 0x000fe20000000800 */
[----:B-1----:R-:W-:-:S04]  /*58b0*/  FFMA R43, R43, R28, R40 ;  /* 0x0000001c2b2b7223 */ /* 0x002fc80000000028 */
[----:B------:R-:W-:Y:S02]  /*58c0*/  FFMA R28, R42, R31, R43 ;  /* 0x0000001f2a1c7223 */ /* 0x000fe4000000002b */
[----:B------:R-:W0:Y:S04]  /*58d0*/  LDS.128 R40, [R44+0x110] ;  /* 0x000110002c287984 */ /* 0x000e280000000c00 */
[----:B------:R-:W1:Y:S01]  /*58e0*/  LDS R31, [R45+0x10d8] ;  /* 0x0010d8002d1f7984 */ /* 0x000e620000000800 */
[----:B--2---:R-:W-:-:S03]  /*58f0*/  FFMA R39, R39, R34, R28 ;  /* 0x0000002227277223 */ /* 0x004fc6000000001c */
[----:B------:R-:W2:Y:S04]  /*5900*/  LDS R28, [R45+0x13cc] ;  /* 0x0013cc002d1c7984 */ /* 0x000ea80000000800 */
[----:B------:R-:W-:Y:S01]  /*5910*/  LDS R34, [R45+0xff8] ;  /* 0x000ff8002d227984 */ /* 0x000fe20000000800 */
[----:B0-----:R-:W-:-:S03]  /*5920*/  FFMA R22, R22, R41, R39 ;  /* 0x0000002916167223 */ /* 0x001fc60000000027 */
[----:B------:R-:W-:Y:S01]  /*5930*/  LDS R39, [R45+0x11f0] ;  /* 0x0011f0002d277984 */ /* 0x000fe20000000800 */
[----:B------:R-:W-:-:S03]  /*5940*/  FFMA R22, R25, R37, R22 ;  /* 0x0000002519167223 */ /* 0x000fc60000000016 */
[----:B------:R-:W0:Y:S01]  /*5950*/  LDS R25, [R45+0x14c8] ;  /* 0x0014c8002d197984 */ /* 0x000e220000000800 */
[----:B-1----:R-:W-:-:S03]  /*5960*/  FFMA R37, R31, R20, R22 ;  /* 0x000000141f257223 */ /* 0x002fc60000000016 */
[----:B------:R-:W1:Y:S01]  /*5970*/  LDS R20, [R45+0x15c4] ;  /* 0x0015c4002d147984 */ /* 0x000e620000000800 */
[----:B------:R-:W-:-:S03]  /*5980*/  FFMA R36, R36, R23, R37 ;  /* 0x0000001724247223 */ /* 0x000fc60000000025 */
[----:B------:R-:W3:Y:S01]  /*5990*/  LDS R31, [R45+0x16c0] ;  /* 0x0016c0002d1f7984 */ /* 0x000ee20000000800 */
[----:B------:R-:W-:-:S03]  /*59a0*/  FFMA R83, R83, R26, R36 ;  /* 0x0000001a53537223 */ /* 0x000fc60000000024 */
[----:B------:R-:W4:Y:S01]  /*59b0*/  LDS R26, [R45+0x12ec] ;  /* 0x0012ec002d1a7984 */ /* 0x000f220000000800 */
[----:B--2---:R-:W-:-:S03]  /*59c0*/  FFMA R22, R28, R29, R83 ;  /* 0x0000001d1c167223 */ /* 0x004fc60000000053 */
[----:B------:R-:W2:Y:S04]  /*59d0*/  LDS R41, [R45+0x13e8] ;  /* 0x0013e8002d297984 */ /* 0x000ea80000000800 */
[----:B------:R-:W5:Y:S04]  /*59e0*/  LDS R28, [R45+0x14e4] ;  /* 0x0014e4002d1c7984 */ /* 0x000f680000000800 */
[----:B------:R-:W5:Y:S04]  /*59f0*/  LDS R29, [R45+0x15e0] ;  /* 0x0015e0002d1d7984 */ /* 0x000f680000000800 */
[----:B------:R-:W5:Y:S04]  /*5a00*/  LDS R36, [R45+0x16dc] ;  /* 0x0016dc002d247984 */ /* 0x000f680000000800 */
[----:B------:R-:W-:Y:S04]  /*5a10*/  LDS R37, [R45+0x17a0] ;  /* 0x0017a0002d257984 */ /* 0x000fe80000000800 */
[----:B------:R-:W-:Y:S01]  /*5a20*/  LDS R83, [R45+0x1998] ;  /* 0x001998002d537984 */ /* 0x000fe20000000800 */
[----:B0-----:R-:W-:-:S04]  /*5a30*/  FFMA R25, R25, R32, R22 ;  /* 0x0000002019197223 */ /* 0x001fc80000000016 */
[----:B-1----:R-:W-:-:S04]  /*5a40*/  FFMA R20, R20, R35, R25 ;  /* 0x0000002314147223 */ /* 0x002fc80000000019 */
[----:B---3--:R-:W-:Y:S02]  /*5a50*/  FFMA R31, R31, R42, R20 ;  /* 0x0000002a1f1f7223 */ /* 0x008fe40000000014 */
[----:B------:R-:W-:Y:S02]  /*5a60*/  LDS R42, [R45+0x1a94] ;  /* 0x001a94002d2a7984 */ /* 0x000fe40000000800 */
[----:B------:R-:W-:Y:S02]  /*5a70*/  FFMA R31, R34, R38, R31 ;  /* 0x00000026221f7223 */ /* 0x000fe4000000001f */
[----:B------:R-:W-:Y:S02]  /*5a80*/  LDS R38, [R45+0x189c] ;  /* 0x00189c002d267984 */ /* 0x000fe40000000800 */
[----:B------:R-:W-:Y:S02]  /*5a90*/  FFMA R82, R82, R21, R31 ;  /* 0x0000001552527223 */ /* 0x000fe4000000001f */
[----:B------:R-:W0:Y:S02]  /*5aa0*/  LDS.128 R20, [R44+0x120] ;  /* 0x000120002c147984 */ /* 0x000e240000000c00 */
[----:B------:R-:W-:-:S04]  /*5ab0*/  FFMA R39, R39, R24, R82 ;  /* 0x0000001827277223 */ /* 0x000fc80000000052 */
[----:B----4-:R-:W-:-:S04]  /*5ac0*/  FFMA R26, R26, R27, R39 ;  /* 0x0000001b1a1a7223 */ /* 0x010fc80000000027 */
[----:B--2---:R-:W-:Y:S02]  /*5ad0*/  FFMA R41, R41, R30, R26 ;  /* 0x0000001e29297223 */ /* 0x004fe4000000001a */
[----:B------:R-:W1:Y:S02]  /*5ae0*/  LDS.128 R24, [R44+0x130] ;  /* 0x000130002c187984 */ /* 0x000e640000000c00 */
[----:B-----5:R-:W-:Y:S02]  /*5af0*/  FFMA R28, R28, R33, R41 ;  /* 0x000000211c1c7223 */ /* 0x020fe40000000029 */
[----:B------:R-:W2:Y:S02]  /*5b00*/  LDS.128 R32, [R44+0x140] ;  /* 0x000140002c207984 */ /* 0x000ea40000000c00 */
[----:B------:R-:W-:Y:S02]  /*5b10*/  FFMA R39, R29, R40, R28 ;  /* 0x000000281d277223 */ /* 0x000fe4000000001c */
[----:B------:R-:W-:Y:S02]  /*5b20*/  LDS R41, [R45+0x1b90] ;  /* 0x001b90002d297984 */ /* 0x000fe40000000800 */
[----:B------:R-:W-:-:S02]  /*5b30*/  FFMA R36, R36, R43, R39 ;  /* 0x0000002b24247223 */ /* 0x000fc40000000027 */
[----:B------:R-:W3:Y:S02]  /*5b40*/  LDS.128 R28, [R44+0x150] ;  /* 0x000150002c1c7984 */ /* 0x000ee40000000c00 */
[----:B0-----:R-:W-:Y:S02]  /*5b50*/  FFMA R37, R37, R20, R36 ;  /* 0x0000001425257223 */ /* 0x001fe40000000024 */
[----:B------:R-:W0:Y:S02]  /*5b60*/  LDS R20, [R45+0x1c8c] ;  /* 0x001c8c002d147984 */ /* 0x000e240000000800 */
[----:B------:R-:W-:Y:S02]  /*5b70*/  FFMA R38, R38, R23, R37 ;  /* 0x0000001726267223 */ /* 0x000fe40000000025 */
[----:B------:R-:W-:Y:S02]  /*5b80*/  LDS R23, [R45+0x1d88] ;  /* 0x001d88002d177984 */ /* 0x000fe40000000800 */
[----:B-1----:R-:W-:-:S02]  /*5b90*/  FFMA R83, R83, R26, R38 ;  /* 0x0000001a53537223 */ /* 0x002fc40000000026 */
[----:B------:R-:W1:Y:S02]  /*5ba0*/  LDS.128 R36, [R44+0x160] ;  /* 0x000160002c247984 */ /* 0x000e640000000c00 */
[----:B--2---:R-:W-:Y:S02]  /*5bb0*/  FFMA R42, R42, R33, R83 ;  /* 0x000000212a2a7223 */ /* 0x004fe40000000053 */
[----:B------:R-:W-:Y:S04]  /*5bc0*/  LDS R26, [R45+0x1e84] ;  /* 0x001e84002d1a7984 */ /* 0x000fe80000000800 */
[----:B------:R-:W-:Y:S01]  /*5bd0*/  LDS R83, [R45+0x17bc] ;  /* 0x0017bc002d537984 */ /* 0x000fe20000000800 */
[----:B---3--:R-:W-:-:S03]  /*5be0*/  FFMA R33, R41, R28, R42 ;  /* 0x0000001c29217223 */ /* 0x008fc6000000002a */
[----:B------:R-:W2:Y:S04]  /*5bf0*/  LDS.128 R40, [R44+0x170] ;  /* 0x000170002c287984 */ /* 0x000ea80000000c00 */
[----:B------:R-:W-:Y:S01]  /*5c00*/  LDS R28, [R45+0x19b4] ;  /* 0x0019b4002d1c7984 */ /* 0x000fe20000000800 */
[----:B0-----:R-:W-:-:S03]  /*5c10*/  FFMA R20, R20, R31, R33 ;  /* 0x0000001f14147223 */ /* 0x001fc60000000021 */
[----:B------:R-:W0:Y:S04]  /*5c20*/  LDS R31, [R45+0x18b8] ;  /* 0x0018b8002d1f7984 */ /* 0x000e280000000800 */
[----:B------:R-:W3:Y:S01]  /*5c30*/  LDS R33, [R45+0x1ab0] ;  /* 0x001ab0002d217984 */ /* 0x000ee20000000800 */
[----:B-1----:R-:W-:-:S03]  /*5c40*/  FFMA R23, R23, R38, R20 ;  /* 0x0000002617177223 */ /* 0x002fc60000000014 */
[----:B------:R-:W1:Y:S04]  /*5c50*/  LDS R20, [R45+0x1bac] ;  /* 0x001bac002d147984 */ /* 0x000e680000000800 */
[----:B------:R-:W-:Y:S01]  /*5c60*/  LDS R38, [R45+0x18d4] ;  /* 0x0018d4002d267984 */ /* 0x000fe20000000800 */
[----:B--2---:R-:W-:-:S03]  /*5c70*/  FFMA R26, R26, R41, R23 ;  /* 0x000000291a1a7223 */ /* 0x004fc60000000017 */
[----:B------:R-:W-:Y:S01]  /*5c80*/  LDS R23, [R45+0x1ea0] ;  /* 0x001ea0002d177984 */ /* 0x000fe20000000800 */
[----:B------:R-:W-:-:S03]  /*5c90*/  FFMA R26, R83, R21, R26 ;  /* 0x00000015531a7223 */ /* 0x000fc6000000001a */
[----:B------:R-:W2:Y:S01]  /*5ca0*/  LDS R21, [R45+0x1ca8] ;  /* 0x001ca8002d157984 */ /* 0x000ea20000000800 */
[----:B0-----:R-:W-:-:S03]  /*5cb0*/  FFMA R31, R31, R24, R26 ;  /* 0x000000181f1f7223 */ /* 0x001fc6000000001a */
[----:B------:R-:W0:Y:S01]  /*5cc0*/  LDS R24, [R45+0x1da4] ;  /* 0x001da4002d187984 */ /* 0x000e220000000800 */
[----:B------:R-:W-:-:S03]  /*5cd0*/  FFMA R28, R28, R27, R31 ;  /* 0x0000001b1c1c7223 */ /* 0x000fc6000000001f */
[----:B------:R-:W4:Y:S01]  /*5ce0*/  LDS R26, [R45+0x17d8] ;  /* 0x0017d8002d1a7984 */ /* 0x000f220000000800 */
[----:B---3--:R-:W-:-:S03]  /*5cf0*/  FFMA R33, R33, R34, R28 ;  /* 0x0000002221217223 */ /* 0x008fc6000000001c */
[----:B------:R-:W3:Y:S01]  /*5d00*/  LDS R27, [R45+0x19d0] ;  /* 0x0019d0002d1b7984 */ /* 0x000ee20000000800 */
[----:B-1----:R-:W-:-:S03]  /*5d10*/  FFMA R20, R20, R29, R33 ;  /* 0x0000001d14147223 */ /* 0x002fc60000000021 */
[----:B------:R-:W1:Y:S04]  /*5d20*/  LDS R28, [R45+0x1acc] ;  /* 0x001acc002d1c7984 */ /* 0x000e680000000800 */
[----:B------:R-:W5:Y:S04]  /*5d30*/  LDS R29, [R45+0x1bc8] ;  /* 0x001bc8002d1d7984 */ /* 0x000f680000000800 */
[----:B------:R-:W5:Y:S04]  /*5d40*/  LDS R34, [R45+0x1cc4] ;  /* 0x001cc4002d227984 */ /* 0x000f680000000800 */
[----:B------:R-:W5:Y:S01]  /*5d50*/  LDS R31, [R45+0x1dc0] ;  /* 0x001dc0002d1f7984 */ /* 0x000f620000000800 */
[----:B--2---:R-:W-:-:S03]  /*5d60*/  FFMA R21, R21, R36, R20 ;  /* 0x0000002415157223 */ /* 0x004fc60000000014 */
[----:B------:R-:W2:Y:S01]  /*5d70*/  LDS R20, [R45+0x1ebc] ;  /* 0x001ebc002d147984 */ /* 0x000ea20000000800 */
[----:B0-----:R-:W-:-:S04]  /*5d80*/  FFMA R24, R24, R39, R21 ;  /* 0x0000002718187223 */ /* 0x001fc80000000015 */
[----:B------:R-:W-:-:S04]  /*5d90*/  FFMA R23, R23, R42, R24 ;  /* 0x0000002a17177223 */ /* 0x000fc80000000018 */
[----:B----4-:R-:W-:-:S04]  /*5da0*/  FFMA R23, R26, R22, R23 ;  /* 0x000000161a177223 */ /* 0x010fc80000000017 */
[----:B------:R-:W-:-:S04]  /*5db0*/  FFMA R38, R38, R25, R23 ;  /* 0x0000001926267223 */ /* 0x000fc80000000017 */
[----:B---3--:R-:W-:-:S04]  /*5dc0*/  FFMA R27, R27, R32, R38 ;  /* 0x000000201b1b7223 */ /* 0x008fc80000000026 */
[----:B-1----:R-:W-:-:S04]  /*5dd0*/  FFMA R28, R28, R35, R27 ;  /* 0x000000231c1c7223 */ /* 0x002fc8000000001b */
[----:B-----5:R-:W-:-:S04]  /*5de0*/  FFMA R29, R29, R30, R28 ;  /* 0x0000001e1d1d7223 */ /* 0x020fc8000000001c */
[----:B------:R-:W-:-:S04]  /*5df0*/  FFMA R34, R34, R37, R29 ;  /* 0x0000002522227223 */ /* 0x000fc8000000001d */
[----:B------:R-:W-:-:S04]  /*5e00*/  FFMA R31, R31, R40, R34 ;  /* 0x000000281f1f7223 */ /* 0x000fc80000000022 */
[----:B--2---:R-:W-:Y:S01]  /*5e10*/  FFMA R43, R20, R43, R31 ;  /* 0x0000002b142b7223 */ /* 0x004fe2000000001f */
[----:B------:R-:W-:Y:S06]  /*5e20*/  @P6 BRA `(.L_x_82) ;  /* 0xffffffbc00006947 */ /* 0x000fec000383ffff */
[----:B------:R-:W0:Y:S01]  /*5e30*/  S2R R5, SR_TID.Z ;  /* 0x0000000000057919 */ /* 0x000e220000002300 */
[----:B------:R-:W1:Y:S01]  /*5e40*/  LDC.64 R2, c[0x0][0x390] ;  /* 0x0000e400ff027b82 */ /* 0x000e620000000a00 */
[----:B------:R-:W0:Y:S01]  /*5e50*/  S2R R0, SR_TID.X ;  /* 0x0000000000007919 */ /* 0x000e220000002100 */
[----:B------:R-:W2:Y:S01]  /*5e60*/  S2R R4, SR_TID.Y ;  /* 0x0000000000047919 */ /* 0x000ea20000002200 */
[----:B0-----:R-:W-:-:S04]  /*5e70*/  IMAD R5, R5, 0x31, R0 ;  /* 0x0000003105057824 */ /* 0x001fc800078e0200 */
[----:B------:R-:W-:-:S04]  /*5e80*/  IMAD R5, R8, 0xc4, R5 ;  /* 0x000000c408057824 */ /* 0x000fc800078e0205 */
[----:B--2---:R-:W-:-:S04]  /*5e90*/  IMAD R5, R4, 0x7, R5 ;  /* 0x0000000704057824 */ /* 0x004fc800078e0205 */
[----:B-1----:R-:W-:-:S05]  /*5ea0*/  IMAD.WIDE.U32 R2, R5, 0x4, R2 ;  /* 0x0000000405027825 */ /* 0x002fca00078e0002 */
[----:B------:R-:W-:Y:S01]  /*5eb0*/  STG.E desc[UR4][R2.64], R43 ;  /* 0x0000002b02007986 */ /* 0x000fe2000c101904 */
[----:B------:R-:W-:Y:S05]  /*5ec0*/  EXIT ;  /* 0x000000000000794d */ /* 0x000fea0003800000 */
.L_x_83:
        /* <DEDUP_REMOVED lines=11> */
.L_x_85:


//--------------------- .nv.shared._Z6conv2dPfPKfS_ --------------------------
	.section	.nv.shared._Z6conv2dPfPKfS_,"aw",@nobits
	.sectionflags	@""
	.align	16
	.zero		1024


//--------------------- .nv.shared.reserved.0     --------------------------
	.section	.nv.shared.reserved.0,"aw",@nobits
	.weak		__nv_reservedSMEM_offset_0_alias
	.size		__nv_reservedSMEM_offset_0_alias, 0, 64
	.other		__nv_reservedSMEM_offset_0_alias,@"STO_CUDA_RESERVED_SHARED STV_DEFAULT"
__nv_reservedSMEM_offset_0_alias:
	.zero		0
	.zero		64


//--------------------- .nv.shared.default_function_kernel0 --------------------------
	.section	.nv.shared.default_function_kernel0,"aw",@nobits
	.sectionflags	@""
	.align	16
.nv.shared.default_function_kernel0:
	.zero		10624


//--------------------- .nv.constant0._Z6conv2dPfPKfS_ --------------------------
	.section	.nv.constant0._Z6conv2dPfPKfS_,"a",@progbits
	.sectionflags	@""
	.align	4
.nv.constant0._Z6conv2dPfPKfS_:
	.zero		920


//--------------------- .nv.constant0.default_function_kernel0 --------------------------
	.section	.nv.constant0.default_function_kernel0,"a",@progbits
	.sectionflags	@""
	.align	4
.nv.constant0.default_function_kernel0:
	.zero		920


//--------------------- SYMBOLS --------------------------

	.type		.nv.reservedSmem.offset0,@object
	.size		.nv.reservedSmem.offset0,0x4
	.type		.nv.reservedSmem.cap,@object
	.size		.nv.reservedSmem.cap,0x4
